	.target	sm_90a

	.elftype	@"ET_EXEC"


//--------------------- .note.nv.tkinfo           --------------------------
	.section	.note.nv.tkinfo,"",@"SHT_NOTE"
	.sectionflags	@"SHF_NOTE_NV_TKINFO"
	.tkinfo
        /*0018*/ 	.word	0x00000002
        /*0030*/ 	.string	""
        /*0030*/ 	.string	"ptxas"
        /*0030*/ 	.string	"Cuda compilation tools, release 13.0, V13.0.88"
        /*0030*/ 	.string	"Build cuda_13.0.r13.0/compiler.36424714_0"
        /*0030*/ 	.string	"-arch sm_90a -m 64 "



//--------------------- .note.nv.cuinfo           --------------------------
	.section	.note.nv.cuinfo,"",@"SHT_NOTE"
	.sectionflags	@"SHF_NOTE_NV_CUINFO"
        /*0018*/ 	.short	0x0002
        /*001a*/ 	.short	0x005a
        /*001c*/ 	.short	0x0082
	.zero		2


//--------------------- .nv.info                  --------------------------
	.section	.nv.info,"",@"SHT_CUDA_INFO"
	.align	4


	//----- nvinfo : EIATTR_REGCOUNT
	.align		4
        /*0000*/ 	.byte	0x04, 0x2f
        /*0002*/ 	.short	(.L_15 - .L_14)
	.align		4
.L_14:
        /*0004*/ 	.word	index@(_ZN7cutlass13device_kernelINS_4gemm6kernel13GemmUniversalIN4cute5tupleIJiiiiEEENS1_10collective13CollectiveMmaINS1_34MainloopSm90TmaGmmaWarpSpecializedILi5ENS5_IJNS4_1CILi1EEESB_SB_EEENS1_35KernelTmaWarpSpecializedCooperativeEEENS5_IJNSA_ILi256EEENSA_ILi64EEESG_EEENS_10bfloat16_tENS5_IJlSB_lEEESI_SJ_NS4_8TiledMMAINS4_8MMA_AtomIJNS4_4SM904GMMA27MMA_64x64x16_F32BF16BF16_SSILNSN_5MajorE0ELSP_0ELNSN_7ScaleInE1ELSQ_1EEEEEENS4_6LayoutINS5_IJNSA_ILi2EEESB_SB_EEENS5_IJSB_NSA_ILi0EEESW_EEEEENS5_IJNS4_10UnderscoreESZ_SZ_EEEEENS4_13SM90_TMA_LOADENS4_14ComposedLayoutINS4_7SwizzleILi3ELi4ELi3EEENS4_18smem_ptr_flag_bitsILi16EEENST_INS5_IJNSA_ILi8EEESG_EEENS5_IJSG_SB_EEEEEEEvNS4_8identityES12_S1C_vS1D_EENS_8epilogue10collective6detail29Sm90TmaWarpSpecializedAdapterINS1G_15DefaultEpilogueISI_SJ_SJ_NS1F_6thread17LinearCombinationISI_Li1EffLNS1K_9ScaleType4KindE0ELNS_15FloatRoundStyleE2ESI_EENS1_15EpilogueDefaultEEEEEvvEEEEvNT_6ParamsE)
        /*0008*/ 	.word	0x000000a8


	//----- nvinfo : EIATTR_FRAME_SIZE
	.align		4
.L_15:
        /*000c*/ 	.byte	0x04, 0x11
        /*000e*/ 	.short	(.L_17 - .L_16)
	.align		4
.L_16:
        /*0010*/ 	.word	index@(_ZN7cutlass13device_kernelINS_4gemm6kernel13GemmUniversalIN4cute5tupleIJiiiiEEENS1_10collective13CollectiveMmaINS1_34MainloopSm90TmaGmmaWarpSpecializedILi5ENS5_IJNS4_1CILi1EEESB_SB_EEENS1_35KernelTmaWarpSpecializedCooperativeEEENS5_IJNSA_ILi256EEENSA_ILi64EEESG_EEENS_10bfloat16_tENS5_IJlSB_lEEESI_SJ_NS4_8TiledMMAINS4_8MMA_AtomIJNS4_4SM904GMMA27MMA_64x64x16_F32BF16BF16_SSILNSN_5MajorE0ELSP_0ELNSN_7ScaleInE1ELSQ_1EEEEEENS4_6LayoutINS5_IJNSA_ILi2EEESB_SB_EEENS5_IJSB_NSA_ILi0EEESW_EEEEENS5_IJNS4_10UnderscoreESZ_SZ_EEEEENS4_13SM90_TMA_LOADENS4_14ComposedLayoutINS4_7SwizzleILi3ELi4ELi3EEENS4_18smem_ptr_flag_bitsILi16EEENST_INS5_IJNSA_ILi8EEESG_EEENS5_IJSG_SB_EEEEEEEvNS4_8identityES12_S1C_vS1D_EENS_8epilogue10collective6detail29Sm90TmaWarpSpecializedAdapterINS1G_15DefaultEpilogueISI_SJ_SJ_NS1F_6thread17LinearCombinationISI_Li1EffLNS1K_9ScaleType4KindE0ELNS_15FloatRoundStyleE2ESI_EENS1_15EpilogueDefaultEEEEEvvEEEEvNT_6ParamsE)
        /*0014*/ 	.word	0x00000000


	//----- nvinfo : EIATTR_MIN_STACK_SIZE
	.align		4
.L_17:
        /*0018*/ 	.byte	0x04, 0x12
        /*001a*/ 	.short	(.L_19 - .L_18)
	.align		4
.L_18:
        /*001c*/ 	.word	index@(_ZN7cutlass13device_kernelINS_4gemm6kernel13GemmUniversalIN4cute5tupleIJiiiiEEENS1_10collective13CollectiveMmaINS1_34MainloopSm90TmaGmmaWarpSpecializedILi5ENS5_IJNS4_1CILi1EEESB_SB_EEENS1_35KernelTmaWarpSpecializedCooperativeEEENS5_IJNSA_ILi256EEENSA_ILi64EEESG_EEENS_10bfloat16_tENS5_IJlSB_lEEESI_SJ_NS4_8TiledMMAINS4_8MMA_AtomIJNS4_4SM904GMMA27MMA_64x64x16_F32BF16BF16_SSILNSN_5MajorE0ELSP_0ELNSN_7ScaleInE1ELSQ_1EEEEEENS4_6LayoutINS5_IJNSA_ILi2EEESB_SB_EEENS5_IJSB_NSA_ILi0EEESW_EEEEENS5_IJNS4_10UnderscoreESZ_SZ_EEEEENS4_13SM90_TMA_LOADENS4_14ComposedLayoutINS4_7SwizzleILi3ELi4ELi3EEENS4_18smem_ptr_flag_bitsILi16EEENST_INS5_IJNSA_ILi8EEESG_EEENS5_IJSG_SB_EEEEEEEvNS4_8identityES12_S1C_vS1D_EENS_8epilogue10collective6detail29Sm90TmaWarpSpecializedAdapterINS1G_15DefaultEpilogueISI_SJ_SJ_NS1F_6thread17LinearCombinationISI_Li1EffLNS1K_9ScaleType4KindE0ELNS_15FloatRoundStyleE2ESI_EENS1_15EpilogueDefaultEEEEEvvEEEEvNT_6ParamsE)
        /*0020*/ 	.word	0x00000000
.L_19:


//--------------------- .nv.compat                --------------------------
	.section	.nv.compat,"",@"SHT_CUDA_COMPAT_INFO"
	.align	4
        /*0000*/ 	.byte	0x02, 0x09, 0x01, 0x00, 0x02, 0x02, 0x04, 0x00, 0x02, 0x05, 0x05, 0x00, 0x03, 0x07, 0x01, 0x01
        /*0010*/ 	.byte	0x02, 0x03, 0x01, 0x00, 0x02, 0x06, 0x01, 0x00, 0x04, 0x0b, 0x08, 0x00, 0x00, 0x00, 0x00, 0x00
        /*0020*/ 	.byte	0x00, 0x00, 0x00, 0x00


//--------------------- .nv.info._ZN7cutlass13device_kernelINS_4gemm6kernel13GemmUniversalIN4cute5tupleIJiiiiEEENS1_10collective13CollectiveMmaINS1_34MainloopSm90TmaGmmaWarpSpecializedILi5ENS5_IJNS4_1CILi1EEESB_SB_EEENS1_35KernelTmaWarpSpecializedCooperativeEEENS5_IJNSA_ILi256EEENSA_ILi64EEESG_EEENS_10bfloat16_tENS5_IJlSB_lEEESI_SJ_NS4_8TiledMMAINS4_8MMA_AtomIJNS4_4SM904GMMA27MMA_64x64x16_F32BF16BF16_SSILNSN_5MajorE0ELSP_0ELNSN_7ScaleInE1ELSQ_1EEEEEENS4_6LayoutINS5_IJNSA_ILi2EEESB_SB_EEENS5_IJSB_NSA_ILi0EEESW_EEEEENS5_IJNS4_10UnderscoreESZ_SZ_EEEEENS4_13SM90_TMA_LOADENS4_14ComposedLayoutINS4_7SwizzleILi3ELi4ELi3EEENS4_18smem_ptr_flag_bitsILi16EEENST_INS5_IJNSA_ILi8EEESG_EEENS5_IJSG_SB_EEEEEEEvNS4_8identityES12_S1C_vS1D_EENS_8epilogue10collective6detail29Sm90TmaWarpSpecializedAdapterINS1G_15DefaultEpilogueISI_SJ_SJ_NS1F_6thread17LinearCombinationISI_Li1EffLNS1K_9ScaleType4KindE0ELNS_15FloatRoundStyleE2ESI_EENS1_15EpilogueDefaultEEEEEvvEEEEvNT_6ParamsE --------------------------
	.section	.nv.info._ZN7cutlass13device_kernelINS_4gemm6kernel13GemmUniversalIN4cute5tupleIJiiiiEEENS1_10collective13CollectiveMmaINS1_34MainloopSm90TmaGmmaWarpSpecializedILi5ENS5_IJNS4_1CILi1EEESB_SB_EEENS1_35KernelTmaWarpSpecializedCooperativeEEENS5_IJNSA_ILi256EEENSA_ILi64EEESG_EEENS_10bfloat16_tENS5_IJlSB_lEEESI_SJ_NS4_8TiledMMAINS4_8MMA_AtomIJNS4_4SM904GMMA27MMA_64x64x16_F32BF16BF16_SSILNSN_5MajorE0ELSP_0ELNSN_7ScaleInE1ELSQ_1EEEEEENS4_6LayoutINS5_IJNSA_ILi2EEESB_SB_EEENS5_IJSB_NSA_ILi0EEESW_EEEEENS5_IJNS4_10UnderscoreESZ_SZ_EEEEENS4_13SM90_TMA_LOADENS4_14ComposedLayoutINS4_7SwizzleILi3ELi4ELi3EEENS4_18smem_ptr_flag_bitsILi16EEENST_INS5_IJNSA_ILi8EEESG_EEENS5_IJSG_SB_EEEEEEEvNS4_8identityES12_S1C_vS1D_EENS_8epilogue10collective6detail29Sm90TmaWarpSpecializedAdapterINS1G_15DefaultEpilogueISI_SJ_SJ_NS1F_6thread17LinearCombinationISI_Li1EffLNS1K_9ScaleType4KindE0ELNS_15FloatRoundStyleE2ESI_EENS1_15EpilogueDefaultEEEEEvvEEEEvNT_6ParamsE,"",@"SHT_CUDA_INFO"
	.sectionflags	@""
	.align	4


	//----- nvinfo : EIATTR_CUDA_API_VERSION
	.align		4
        /*0000*/ 	.byte	0x04, 0x37
        /*0002*/ 	.short	(.L_21 - .L_20)
.L_20:
        /*0004*/ 	.word	0x00000082


	//----- nvinfo : EIATTR_KPARAM_INFO
	.align		4
.L_21:
        /*0008*/ 	.byte	0x04, 0x17
        /*000a*/ 	.short	(.L_23 - .L_22)
.L_22:
        /*000c*/ 	.word	0x00000000
        /*0010*/ 	.short	0x0000
        /*0012*/ 	.short	0x0070
        /*0014*/ 	.byte	0x00, 0xf0, 0x01, 0x10


	//----- nvinfo : EIATTR_SPARSE_MMA_MASK
	.align		4
.L_23:
        /*0018*/ 	.byte	0x03, 0x50
        /*001a*/ 	.short	0x0000


	//----- nvinfo : EIATTR_MAXREG_COUNT
	.align		4
        /*001c*/ 	.byte	0x03, 0x1b
        /*001e*/ 	.short	0x00a8


	//----- nvinfo : EIATTR_NUM_BARRIERS
	.align		4
        /*0020*/ 	.byte	0x02, 0x4c
        /*0022*/ 	.byte	0x01
	.zero		1


	//----- nvinfo : EIATTR_EXTERNS
	.align		4
        /*0024*/ 	.byte	0x04, 0x0f
        /*0026*/ 	.short	(.L_25 - .L_24)


	//   ....[0]....
	.align		4
.L_24:
        /*0028*/ 	.word	index@(__assertfail)


	//----- nvinfo : EIATTR_MERCURY_ISA_VERSION
	.align		4
.L_25:
        /*002c*/ 	.byte	0x03, 0x5f
        /*002e*/ 	.short	0x0101


	//----- nvinfo : EIATTR_INT_WARP_WIDE_INSTR_OFFSETS
	.align		4
        /*0030*/ 	.byte	0x04, 0x31
        /*0032*/ 	.short	(.L_27 - .L_26)


	//   ....[0]....
.L_26:
        /*0034*/ 	.word	0x000003a0


	//   ....[1]....
        /*0038*/ 	.word	0x000003b0


	//   ....[2]....
        /*003c*/ 	.word	0x000004f0


	//----- nvinfo : EIATTR_COOP_GROUP_MASK_REGIDS
	.align		4
.L_27:
        /*0040*/ 	.byte	0x04, 0x29
        /*0042*/ 	.short	(.L_29 - .L_28)


	//   ....[0]....
.L_28:
        /*0044*/ 	.word	0xffffffff


	//   ....[1]....
        /*0048*/ 	.word	0xffffffff


	//   ....[2]....
        /*004c*/ 	.word	0xffffffff


	//   ....[3]....
        /*0050*/ 	.word	0xffffffff


	//   ....[4]....
        /*0054*/ 	.word	0xffffffff


	//----- nvinfo : EIATTR_COOP_GROUP_INSTR_OFFSETS
	.align		4
.L_29:
        /*0058*/ 	.byte	0x04, 0x28
        /*005a*/ 	.short	(.L_31 - .L_30)


	//   ....[0]....
.L_30:
        /*005c*/ 	.word	0x00000060


	//   ....[1]....
        /*0060*/ 	.word	0x00000070


	//   ....[2]....
        /*0064*/ 	.word	0x00000130


	//   ....[3]....
        /*0068*/ 	.word	0x000002e0


	//   ....[4]....
        /*006c*/ 	.word	0x00000fa0


	//----- nvinfo : EIATTR_REG_RECONFIG
	.align		4
.L_31:
        /*0070*/ 	.byte	0x01, 0x54
	.zero		2


	//----- nvinfo : EIATTR_SYSCALL_OFFSETS
	.align		4
        /*0074*/ 	.byte	0x04, 0x46
        /*0076*/ 	.short	(.L_33 - .L_32)


	//   ....[0]....
.L_32:
        /*0078*/ 	.word	0x00001160


	//----- nvinfo : EIATTR_MBARRIER_INSTR_OFFSETS
	.align		4
.L_33:
        /*007c*/ 	.byte	0x04, 0x39
        /*007e*/ 	.short	(.L_35 - .L_34)


	//   ....[0]....
.L_34:
        /*0080*/ 	.word	0x00000230
        /*0084*/ 	.word	0x000000ff
        /*0088*/ 	.word	0x00000000
        /*008c*/ 	.short	0x0100
        /*008e*/ 	.byte	0x08
	.zero		1


	//   ....[1]....
        /*0090*/ 	.word	0x00000240
        /*0094*/ 	.word	0x000000ff
        /*0098*/ 	.word	0x00000028
        /*009c*/ 	.short	0x0100
        /*009e*/ 	.byte	0x08
	.zero		1


	//   ....[2]....
        /*00a0*/ 	.word	0x00000250
        /*00a4*/ 	.word	0x000000ff
        /*00a8*/ 	.word	0x00000008
        /*00ac*/ 	.short	0x0100
        /*00ae*/ 	.byte	0x08
	.zero		1


	//   ....[3]....
        /*00b0*/ 	.word	0x00000260
        /*00b4*/ 	.word	0x000000ff
        /*00b8*/ 	.word	0x00000030
        /*00bc*/ 	.short	0x0100
        /*00be*/ 	.byte	0x08
	.zero		1


	//   ....[4]....
        /*00c0*/ 	.word	0x00000270
        /*00c4*/ 	.word	0x000000ff
        /*00c8*/ 	.word	0x00000010
        /*00cc*/ 	.short	0x0100
        /*00ce*/ 	.byte	0x08
	.zero		1


	//   ....[5]....
        /*00d0*/ 	.word	0x00000280
        /*00d4*/ 	.word	0x000000ff
        /*00d8*/ 	.word	0x00000038
        /*00dc*/ 	.short	0x0100
        /*00de*/ 	.byte	0x08
	.zero		1


	//   ....[6]....
        /*00e0*/ 	.word	0x00000290
        /*00e4*/ 	.word	0x000000ff
        /*00e8*/ 	.word	0x00000018
        /*00ec*/ 	.short	0x0100
        /*00ee*/ 	.byte	0x08
	.zero		1


	//   ....[7]....
        /*00f0*/ 	.word	0x000002a0
        /*00f4*/ 	.word	0x000000ff
        /*00f8*/ 	.word	0x00000040
        /*00fc*/ 	.short	0x0100
        /*00fe*/ 	.byte	0x08
	.zero		1


	//   ....[8]....
        /*0100*/ 	.word	0x000002b0
        /*0104*/ 	.word	0x000000ff
        /*0108*/ 	.word	0x00000020
        /*010c*/ 	.short	0x0100
        /*010e*/ 	.byte	0x08
	.zero		1


	//   ....[9]....
        /*0110*/ 	.word	0x000002c0
        /*0114*/ 	.word	0x000000ff
        /*0118*/ 	.word	0x00000048
        /*011c*/ 	.short	0x0100
        /*011e*/ 	.byte	0x08
	.zero		1


	//   ....[10]....
        /*0120*/ 	.word	0x00000560
        /*0124*/ 	.word	0x000000ff
        /*0128*/ 	.word	0x00000060
        /*012c*/ 	.short	0x0100
        /*012e*/ 	.byte	0x06
	.zero		1


	//   ....[11]....
        /*0130*/ 	.word	0x000005c0
        /*0134*/ 	.word	0x000000ff
        /*0138*/ 	.word	0x00000068
        /*013c*/ 	.short	0x0100
        /*013e*/ 	.byte	0x06
	.zero		1


	//   ....[12]....
        /*0140*/ 	.word	0x000011e0
        /*0144*/ 	.word	0x00000003
        /*0148*/ 	.word	0x00000000
        /*014c*/ 	.short	0x010a
        /*014e*/ 	.byte	0x3f
	.zero		1


	//   ....[13]....
        /*0150*/ 	.word	0x00001220
        /*0154*/ 	.word	0x00000003
        /*0158*/ 	.word	0x00000000
        /*015c*/ 	.short	0x010a
        /*015e*/ 	.byte	0x3f
	.zero		1


	//   ....[14]....
        /*0160*/ 	.word	0x00001740
        /*0164*/ 	.word	0x000000ff
        /*0168*/ 	.word	0x00000000
        /*016c*/ 	.short	0x010a
        /*016e*/ 	.byte	0x08
	.zero		1


	//   ....[15]....
        /*0170*/ 	.word	0x00001780
        /*0174*/ 	.word	0x000000ff
        /*0178*/ 	.word	0x00000000
        /*017c*/ 	.short	0x010a
        /*017e*/ 	.byte	0x08
	.zero		1


	//   ....[16]....
        /*0180*/ 	.word	0x00001b60
        /*0184*/ 	.word	0x000000ff
        /*0188*/ 	.word	0x00000000
        /*018c*/ 	.short	0x0101
        /*018e*/ 	.byte	0x08
	.zero		1


	//   ....[17]....
        /*0190*/ 	.word	0x00001d60
        /*0194*/ 	.word	0x000000ff
        /*0198*/ 	.word	0x00000000
        /*019c*/ 	.short	0x0101
        /*019e*/ 	.byte	0x06
	.zero		1


	//   ....[18]....
        /*01a0*/ 	.word	0x00007e50
        /*01a4*/ 	.word	0x0000000e
        /*01a8*/ 	.word	0x00000028
        /*01ac*/ 	.short	0x010a
        /*01ae*/ 	.byte	0x3f
	.zero		1


	//   ....[19]....
        /*01b0*/ 	.word	0x000081d0
        /*01b4*/ 	.word	0x00000006
        /*01b8*/ 	.word	0x00000068
        /*01bc*/ 	.short	0x0101
        /*01be*/ 	.byte	0x3f
	.zero		1


	//   ....[20]....
        /*01c0*/ 	.word	0x00008900
        /*01c4*/ 	.word	0x00000007
        /*01c8*/ 	.word	0x00000000
        /*01cc*/ 	.short	0x010a
        /*01ce*/ 	.byte	0x3f
	.zero		1


	//   ....[21]....
        /*01d0*/ 	.word	0x00008980
        /*01d4*/ 	.word	0x00000009
        /*01d8*/ 	.word	0x00000000
        /*01dc*/ 	.short	0x010a
        /*01de*/ 	.byte	0x3f
	.zero		1


	//   ....[22]....
        /*01e0*/ 	.word	0x00008a10
        /*01e4*/ 	.word	0x00000006
        /*01e8*/ 	.word	0x00000000
        /*01ec*/ 	.short	0x010a
        /*01ee*/ 	.byte	0x3f
	.zero		1


	//   ....[23]....
        /*01f0*/ 	.word	0x00008aa0
        /*01f4*/ 	.word	0x00000009
        /*01f8*/ 	.word	0x00000000
        /*01fc*/ 	.short	0x010a
        /*01fe*/ 	.byte	0x3f
	.zero		1


	//   ....[24]....
        /*0200*/ 	.word	0x00008b30
        /*0204*/ 	.word	0x00000003
        /*0208*/ 	.word	0x00000000
        /*020c*/ 	.short	0x010a
        /*020e*/ 	.byte	0x3f
	.zero		1


	//   ....[25]....
        /*0210*/ 	.word	0x00008b90
        /*0214*/ 	.word	0x00000003
        /*0218*/ 	.word	0x00000000
        /*021c*/ 	.short	0x010a
        /*021e*/ 	.byte	0x3f
	.zero		1


	//   ....[26]....
        /*0220*/ 	.word	0x00008bf0
        /*0224*/ 	.word	0x00000004
        /*0228*/ 	.word	0x00000000
        /*022c*/ 	.short	0x010a
        /*022e*/ 	.byte	0x3f
	.zero		1


	//   ....[27]....
        /*0230*/ 	.word	0x00008cc0
        /*0234*/ 	.word	0x0000000e
        /*0238*/ 	.word	0x00000028
        /*023c*/ 	.short	0x010a
        /*023e*/ 	.byte	0x3f
	.zero		1


	//   ....[28]....
        /*0240*/ 	.word	0x00008d90
        /*0244*/ 	.word	0x00000007
        /*0248*/ 	.word	0x00000000
        /*024c*/ 	.short	0x010a
        /*024e*/ 	.byte	0x3f
	.zero		1


	//   ....[29]....
        /*0250*/ 	.word	0x00008de0
        /*0254*/ 	.word	0x00000009
        /*0258*/ 	.word	0x00000000
        /*025c*/ 	.short	0x010a
        /*025e*/ 	.byte	0x3f
	.zero		1


	//   ....[30]....
        /*0260*/ 	.word	0x00008e30
        /*0264*/ 	.word	0x00000006
        /*0268*/ 	.word	0x00000000
        /*026c*/ 	.short	0x010a
        /*026e*/ 	.byte	0x3f
	.zero		1


	//   ....[31]....
        /*0270*/ 	.word	0x00008e80
        /*0274*/ 	.word	0x00000009
        /*0278*/ 	.word	0x00000000
        /*027c*/ 	.short	0x010a
        /*027e*/ 	.byte	0x3f
	.zero		1


	//----- nvinfo : EIATTR_NUM_MBARRIERS
	.align		4
.L_35:
        /*0280*/ 	.byte	0x03, 0x38
        /*0282*/ 	.short	0x000c


	//----- nvinfo : EIATTR_EXIT_INSTR_OFFSETS
	.align		4
        /*0284*/ 	.byte	0x04, 0x1c
        /*0286*/ 	.short	(.L_37 - .L_36)


	//   ....[0]....
.L_36:
        /*0288*/ 	.word	0x00000610


	//   ....[1]....
        /*028c*/ 	.word	0x00000ed0


	//   ....[2]....
        /*0290*/ 	.word	0x000074c0


	//   ....[3]....
        /*0294*/ 	.word	0x00007af0


	//   ....[4]....
        /*0298*/ 	.word	0x00008b80


	//----- nvinfo : EIATTR_MAX_THREADS
	.align		4
.L_37:
        /*029c*/ 	.byte	0x04, 0x05
        /*029e*/ 	.short	(.L_39 - .L_38)
.L_38:
        /*02a0*/ 	.word	0x00000180
        /*02a4*/ 	.word	0x00000001
        /*02a8*/ 	.word	0x00000001


	//----- nvinfo : EIATTR_CRS_STACK_SIZE
	.align		4
.L_39:
        /*02ac*/ 	.byte	0x04, 0x1e
        /*02ae*/ 	.short	(.L_41 - .L_40)
.L_40:
        /*02b0*/ 	.word	0x00000000


	//----- nvinfo : EIATTR_CBANK_PARAM_SIZE
	.align		4
.L_41:
        /*02b4*/ 	.byte	0x03, 0x19
        /*02b6*/ 	.short	0x0470


	//----- nvinfo : EIATTR_PARAM_CBANK
	.align		4
        /*02b8*/ 	.byte	0x04, 0x0a
        /*02ba*/ 	.short	(.L_43 - .L_42)
	.align		4
.L_42:
        /*02bc*/ 	.word	index@(.nv.constant0._ZN7cutlass13device_kernelINS_4gemm6kernel13GemmUniversalIN4cute5tupleIJiiiiEEENS1_10collective13CollectiveMmaINS1_34MainloopSm90TmaGmmaWarpSpecializedILi5ENS5_IJNS4_1CILi1EEESB_SB_EEENS1_35KernelTmaWarpSpecializedCooperativeEEENS5_IJNSA_ILi256EEENSA_ILi64EEESG_EEENS_10bfloat16_tENS5_IJlSB_lEEESI_SJ_NS4_8TiledMMAINS4_8MMA_AtomIJNS4_4SM904GMMA27MMA_64x64x16_F32BF16BF16_SSILNSN_5MajorE0ELSP_0ELNSN_7ScaleInE1ELSQ_1EEEEEENS4_6LayoutINS5_IJNSA_ILi2EEESB_SB_EEENS5_IJSB_NSA_ILi0EEESW_EEEEENS5_IJNS4_10UnderscoreESZ_SZ_EEEEENS4_13SM90_TMA_LOADENS4_14ComposedLayoutINS4_7SwizzleILi3ELi4ELi3EEENS4_18smem_ptr_flag_bitsILi16EEENST_INS5_IJNSA_ILi8EEESG_EEENS5_IJSG_SB_EEEEEEEvNS4_8identityES12_S1C_vS1D_EENS_8epilogue10collective6detail29Sm90TmaWarpSpecializedAdapterINS1G_15DefaultEpilogueISI_SJ_SJ_NS1F_6thread17LinearCombinationISI_Li1EffLNS1K_9ScaleType4KindE0ELNS_15FloatRoundStyleE2ESI_EENS1_15EpilogueDefaultEEEEEvvEEEEvNT_6ParamsE)
        /*02c0*/ 	.short	0x0210
        /*02c2*/ 	.short	0x0470


	//----- nvinfo : EIATTR_SW_WAR
	.align		4
.L_43:
        /*02c4*/ 	.byte	0x04, 0x36
        /*02c6*/ 	.short	(.L_45 - .L_44)
.L_44:
        /*02c8*/ 	.word	0x00000008
.L_45:


//--------------------- .nv.callgraph             --------------------------
	.section	.nv.callgraph,"",@"SHT_CUDA_CALLGRAPH"
	.align	4
	.sectionentsize	8
	.align		4
        /*0000*/ 	.word	0x00000000
	.align		4
        /*0004*/ 	.word	0xffffffff
	.align		4
        /*0008*/ 	.word	index@(_ZN7cutlass13device_kernelINS_4gemm6kernel13GemmUniversalIN4cute5tupleIJiiiiEEENS1_10collective13CollectiveMmaINS1_34MainloopSm90TmaGmmaWarpSpecializedILi5ENS5_IJNS4_1CILi1EEESB_SB_EEENS1_35KernelTmaWarpSpecializedCooperativeEEENS5_IJNSA_ILi256EEENSA_ILi64EEESG_EEENS_10bfloat16_tENS5_IJlSB_lEEESI_SJ_NS4_8TiledMMAINS4_8MMA_AtomIJNS4_4SM904GMMA27MMA_64x64x16_F32BF16BF16_SSILNSN_5MajorE0ELSP_0ELNSN_7ScaleInE1ELSQ_1EEEEEENS4_6LayoutINS5_IJNSA_ILi2EEESB_SB_EEENS5_IJSB_NSA_ILi0EEESW_EEEEENS5_IJNS4_10UnderscoreESZ_SZ_EEEEENS4_13SM90_TMA_LOADENS4_14ComposedLayoutINS4_7SwizzleILi3ELi4ELi3EEENS4_18smem_ptr_flag_bitsILi16EEENST_INS5_IJNSA_ILi8EEESG_EEENS5_IJSG_SB_EEEEEEEvNS4_8identityES12_S1C_vS1D_EENS_8epilogue10collective6detail29Sm90TmaWarpSpecializedAdapterINS1G_15DefaultEpilogueISI_SJ_SJ_NS1F_6thread17LinearCombinationISI_Li1EffLNS1K_9ScaleType4KindE0ELNS_15FloatRoundStyleE2ESI_EENS1_15EpilogueDefaultEEEEEvvEEEEvNT_6ParamsE)
	.align		4
        /*000c*/ 	.word	index@(__assertfail)
	.align		4
        /*0010*/ 	.word	0x00000000
	.align		4
        /*0014*/ 	.word	0xfffffffe
	.align		4
        /*0018*/ 	.word	0x00000000
	.align		4
        /*001c*/ 	.word	0xfffffffd
	.align		4
        /*0020*/ 	.word	0x00000000
	.align		4
        /*0024*/ 	.word	0xfffffffc


//--------------------- .nv.constant4             --------------------------
	.section	.nv.constant4,"a",@progbits
	.align	8
	.align		8
.nv.constant4:
        /*0000*/ 	.dword	__assertfail
	.align		8
        /*0008*/ 	.dword	__unnamed_1
	.align		8
        /*0010*/ 	.dword	_ZN40_INTERNAL_02dc0d35_4_k_cu_862541ca_186594cuda3std3__45__cpo5beginE
	.align		8
        /*0018*/ 	.dword	_ZN40_INTERNAL_02dc0d35_4_k_cu_862541ca_186594cuda3std3__45__cpo3endE
	.align		8
        /*0020*/ 	.dword	_ZN40_INTERNAL_02dc0d35_4_k_cu_862541ca_186594cuda3std3__45__cpo6cbeginE
	.align		8
        /*0028*/ 	.dword	_ZN40_INTERNAL_02dc0d35_4_k_cu_862541ca_186594cuda3std3__45__cpo4cendE
	.align		8
        /*0030*/ 	.dword	_ZN40_INTERNAL_02dc0d35_4_k_cu_862541ca_186594cuda3std3__442_GLOBAL__N__02dc0d35_4_k_cu_862541ca_186596ignoreE
	.align		8
        /*0038*/ 	.dword	_ZN40_INTERNAL_02dc0d35_4_k_cu_862541ca_186594cuda3std3__419piecewise_constructE
	.align		8
        /*0040*/ 	.dword	_ZN40_INTERNAL_02dc0d35_4_k_cu_862541ca_186594cuda3std3__48in_placeE
	.align		8
        /*0048*/ 	.dword	_ZN40_INTERNAL_02dc0d35_4_k_cu_862541ca_186594cuda3std6ranges3__45__cpo4swapE
	.align		8
        /*0050*/ 	.dword	_ZN40_INTERNAL_02dc0d35_4_k_cu_862541ca_186594cuda3std6ranges3__45__cpo9iter_moveE
	.align		8
        /*0058*/ 	.dword	_ZN40_INTERNAL_02dc0d35_4_k_cu_862541ca_186594cute7productE
	.align		8
        /*0060*/ 	.dword	_ZN40_INTERNAL_02dc0d35_4_k_cu_862541ca_186594cute1_E
	.align		8
        /*0068*/ 	.dword	$str$22
	.align		8
        /*0070*/ 	.dword	$str$23


//--------------------- .text._ZN7cutlass13device_kernelINS_4gemm6kernel13GemmUniversalIN4cute5tupleIJiiiiEEENS1_10collective13CollectiveMmaINS1_34MainloopSm90TmaGmmaWarpSpecializedILi5ENS5_IJNS4_1CILi1EEESB_SB_EEENS1_35KernelTmaWarpSpecializedCooperativeEEENS5_IJNSA_ILi256EEENSA_ILi64EEESG_EEENS_10bfloat16_tENS5_IJlSB_lEEESI_SJ_NS4_8TiledMMAINS4_8MMA_AtomIJNS4_4SM904GMMA27MMA_64x64x16_F32BF16BF16_SSILNSN_5MajorE0ELSP_0ELNSN_7ScaleInE1ELSQ_1EEEEEENS4_6LayoutINS5_IJNSA_ILi2EEESB_SB_EEENS5_IJSB_NSA_ILi0EEESW_EEEEENS5_IJNS4_10UnderscoreESZ_SZ_EEEEENS4_13SM90_TMA_LOADENS4_14ComposedLayoutINS4_7SwizzleILi3ELi4ELi3EEENS4_18smem_ptr_flag_bitsILi16EEENST_INS5_IJNSA_ILi8EEESG_EEENS5_IJSG_SB_EEEEEEEvNS4_8identityES12_S1C_vS1D_EENS_8epilogue10collective6detail29Sm90TmaWarpSpecializedAdapterINS1G_15DefaultEpilogueISI_SJ_SJ_NS1F_6thread17LinearCombinationISI_Li1EffLNS1K_9ScaleType4KindE0ELNS_15FloatRoundStyleE2ESI_EENS1_15EpilogueDefaultEEEEEvvEEEEvNT_6ParamsE --------------------------
	.section	.text._ZN7cutlass13device_kernelINS_4gemm6kernel13GemmUniversalIN4cute5tupleIJiiiiEEENS1_10collective13CollectiveMmaINS1_34MainloopSm90TmaGmmaWarpSpecializedILi5ENS5_IJNS4_1CILi1EEESB_SB_EEENS1_35KernelTmaWarpSpecializedCooperativeEEENS5_IJNSA_ILi256EEENSA_ILi64EEESG_EEENS_10bfloat16_tENS5_IJlSB_lEEESI_SJ_NS4_8TiledMMAINS4_8MMA_AtomIJNS4_4SM904GMMA27MMA_64x64x16_F32BF16BF16_SSILNSN_5MajorE0ELSP_0ELNSN_7ScaleInE1ELSQ_1EEEEEENS4_6LayoutINS5_IJNSA_ILi2EEESB_SB_EEENS5_IJSB_NSA_ILi0EEESW_EEEEENS5_IJNS4_10UnderscoreESZ_SZ_EEEEENS4_13SM90_TMA_LOADENS4_14ComposedLayoutINS4_7SwizzleILi3ELi4ELi3EEENS4_18smem_ptr_flag_bitsILi16EEENST_INS5_IJNSA_ILi8EEESG_EEENS5_IJSG_SB_EEEEEEEvNS4_8identityES12_S1C_vS1D_EENS_8epilogue10collective6detail29Sm90TmaWarpSpecializedAdapterINS1G_15DefaultEpilogueISI_SJ_SJ_NS1F_6thread17LinearCombinationISI_Li1EffLNS1K_9ScaleType4KindE0ELNS_15FloatRoundStyleE2ESI_EENS1_15EpilogueDefaultEEEEEvvEEEEvNT_6ParamsE,"ax",@progbits
	.align	128
.text._ZN7cutlass13device_kernelINS_4gemm6kernel13GemmUniversalIN4cute5tupleIJiiiiEEENS1_10collective13CollectiveMmaINS1_34MainloopSm90TmaGmmaWarpSpecializedILi5ENS5_IJNS4_1CILi1EEESB_SB_EEENS1_35KernelTmaWarpSpecializedCooperativeEEENS5_IJNSA_ILi256EEENSA_ILi64EEESG_EEENS_10bfloat16_tENS5_IJlSB_lEEESI_SJ_NS4_8TiledMMAINS4_8MMA_AtomIJNS4_4SM904GMMA27MMA_64x64x16_F32BF16BF16_SSILNSN_5MajorE0ELSP_0ELNSN_7ScaleInE1ELSQ_1EEEEEENS4_6LayoutINS5_IJNSA_ILi2EEESB_SB_EEENS5_IJSB_NSA_ILi0EEESW_EEEEENS5_IJNS4_10UnderscoreESZ_SZ_EEEEENS4_13SM90_TMA_LOADENS4_14ComposedLayoutINS4_7SwizzleILi3ELi4ELi3EEENS4_18smem_ptr_flag_bitsILi16EEENST_INS5_IJNSA_ILi8EEESG_EEENS5_IJSG_SB_EEEEEEEvNS4_8identityES12_S1C_vS1D_EENS_8epilogue10collective6detail29Sm90TmaWarpSpecializedAdapterINS1G_15DefaultEpilogueISI_SJ_SJ_NS1F_6thread17LinearCombinationISI_Li1EffLNS1K_9ScaleType4KindE0ELNS_15FloatRoundStyleE2ESI_EENS1_15EpilogueDefaultEEEEEvvEEEEvNT_6ParamsE:
        .type           _ZN7cutlass13device_kernelINS_4gemm6kernel13GemmUniversalIN4cute5tupleIJiiiiEEENS1_10collective13CollectiveMmaINS1_34MainloopSm90TmaGmmaWarpSpecializedILi5ENS5_IJNS4_1CILi1EEESB_SB_EEENS1_35KernelTmaWarpSpecializedCooperativeEEENS5_IJNSA_ILi256EEENSA_ILi64EEESG_EEENS_10bfloat16_tENS5_IJlSB_lEEESI_SJ_NS4_8TiledMMAINS4_8MMA_AtomIJNS4_4SM904GMMA27MMA_64x64x16_F32BF16BF16_SSILNSN_5MajorE0ELSP_0ELNSN_7ScaleInE1ELSQ_1EEEEEENS4_6LayoutINS5_IJNSA_ILi2EEESB_SB_EEENS5_IJSB_NSA_ILi0EEESW_EEEEENS5_IJNS4_10UnderscoreESZ_SZ_EEEEENS4_13SM90_TMA_LOADENS4_14ComposedLayoutINS4_7SwizzleILi3ELi4ELi3EEENS4_18smem_ptr_flag_bitsILi16EEENST_INS5_IJNSA_ILi8EEESG_EEENS5_IJSG_SB_EEEEEEEvNS4_8identityES12_S1C_vS1D_EENS_8epilogue10collective6detail29Sm90TmaWarpSpecializedAdapterINS1G_15DefaultEpilogueISI_SJ_SJ_NS1F_6thread17LinearCombinationISI_Li1EffLNS1K_9ScaleType4KindE0ELNS_15FloatRoundStyleE2ESI_EENS1_15EpilogueDefaultEEEEEvvEEEEvNT_6ParamsE,@function
        .size           _ZN7cutlass13device_kernelINS_4gemm6kernel13GemmUniversalIN4cute5tupleIJiiiiEEENS1_10collective13CollectiveMmaINS1_34MainloopSm90TmaGmmaWarpSpecializedILi5ENS5_IJNS4_1CILi1EEESB_SB_EEENS1_35KernelTmaWarpSpecializedCooperativeEEENS5_IJNSA_ILi256EEENSA_ILi64EEESG_EEENS_10bfloat16_tENS5_IJlSB_lEEESI_SJ_NS4_8TiledMMAINS4_8MMA_AtomIJNS4_4SM904GMMA27MMA_64x64x16_F32BF16BF16_SSILNSN_5MajorE0ELSP_0ELNSN_7ScaleInE1ELSQ_1EEEEEENS4_6LayoutINS5_IJNSA_ILi2EEESB_SB_EEENS5_IJSB_NSA_ILi0EEESW_EEEEENS5_IJNS4_10UnderscoreESZ_SZ_EEEEENS4_13SM90_TMA_LOADENS4_14ComposedLayoutINS4_7SwizzleILi3ELi4ELi3EEENS4_18smem_ptr_flag_bitsILi16EEENST_INS5_IJNSA_ILi8EEESG_EEENS5_IJSG_SB_EEEEEEEvNS4_8identityES12_S1C_vS1D_EENS_8epilogue10collective6detail29Sm90TmaWarpSpecializedAdapterINS1G_15DefaultEpilogueISI_SJ_SJ_NS1F_6thread17LinearCombinationISI_Li1EffLNS1K_9ScaleType4KindE0ELNS_15FloatRoundStyleE2ESI_EENS1_15EpilogueDefaultEEEEEvvEEEEvNT_6ParamsE,(.L_x_194 - _ZN7cutlass13device_kernelINS_4gemm6kernel13GemmUniversalIN4cute5tupleIJiiiiEEENS1_10collective13CollectiveMmaINS1_34MainloopSm90TmaGmmaWarpSpecializedILi5ENS5_IJNS4_1CILi1EEESB_SB_EEENS1_35KernelTmaWarpSpecializedCooperativeEEENS5_IJNSA_ILi256EEENSA_ILi64EEESG_EEENS_10bfloat16_tENS5_IJlSB_lEEESI_SJ_NS4_8TiledMMAINS4_8MMA_AtomIJNS4_4SM904GMMA27MMA_64x64x16_F32BF16BF16_SSILNSN_5MajorE0ELSP_0ELNSN_7ScaleInE1ELSQ_1EEEEEENS4_6LayoutINS5_IJNSA_ILi2EEESB_SB_EEENS5_IJSB_NSA_ILi0EEESW_EEEEENS5_IJNS4_10UnderscoreESZ_SZ_EEEEENS4_13SM90_TMA_LOADENS4_14ComposedLayoutINS4_7SwizzleILi3ELi4ELi3EEENS4_18smem_ptr_flag_bitsILi16EEENST_INS5_IJNSA_ILi8EEESG_EEENS5_IJSG_SB_EEEEEEEvNS4_8identityES12_S1C_vS1D_EENS_8epilogue10collective6detail29Sm90TmaWarpSpecializedAdapterINS1G_15DefaultEpilogueISI_SJ_SJ_NS1F_6thread17LinearCombinationISI_Li1EffLNS1K_9ScaleType4KindE0ELNS_15FloatRoundStyleE2ESI_EENS1_15EpilogueDefaultEEEEEvvEEEEvNT_6ParamsE)
        .other          _ZN7cutlass13device_kernelINS_4gemm6kernel13GemmUniversalIN4cute5tupleIJiiiiEEENS1_10collective13CollectiveMmaINS1_34MainloopSm90TmaGmmaWarpSpecializedILi5ENS5_IJNS4_1CILi1EEESB_SB_EEENS1_35KernelTmaWarpSpecializedCooperativeEEENS5_IJNSA_ILi256EEENSA_ILi64EEESG_EEENS_10bfloat16_tENS5_IJlSB_lEEESI_SJ_NS4_8TiledMMAINS4_8MMA_AtomIJNS4_4SM904GMMA27MMA_64x64x16_F32BF16BF16_SSILNSN_5MajorE0ELSP_0ELNSN_7ScaleInE1ELSQ_1EEEEEENS4_6LayoutINS5_IJNSA_ILi2EEESB_SB_EEENS5_IJSB_NSA_ILi0EEESW_EEEEENS5_IJNS4_10UnderscoreESZ_SZ_EEEEENS4_13SM90_TMA_LOADENS4_14ComposedLayoutINS4_7SwizzleILi3ELi4ELi3EEENS4_18smem_ptr_flag_bitsILi16EEENST_INS5_IJNSA_ILi8EEESG_EEENS5_IJSG_SB_EEEEEEEvNS4_8identityES12_S1C_vS1D_EENS_8epilogue10collective6detail29Sm90TmaWarpSpecializedAdapterINS1G_15DefaultEpilogueISI_SJ_SJ_NS1F_6thread17LinearCombinationISI_Li1EffLNS1K_9ScaleType4KindE0ELNS_15FloatRoundStyleE2ESI_EENS1_15EpilogueDefaultEEEEEvvEEEEvNT_6ParamsE,@"STO_CUDA_ENTRY STV_DEFAULT"
_ZN7cutlass13device_kernelINS_4gemm6kernel13GemmUniversalIN4cute5tupleIJiiiiEEENS1_10collective13CollectiveMmaINS1_34MainloopSm90TmaGmmaWarpSpecializedILi5ENS5_IJNS4_1CILi1EEESB_SB_EEENS1_35KernelTmaWarpSpecializedCooperativeEEENS5_IJNSA_ILi256EEENSA_ILi64EEESG_EEENS_10bfloat16_tENS5_IJlSB_lEEESI_SJ_NS4_8TiledMMAINS4_8MMA_AtomIJNS4_4SM904GMMA27MMA_64x64x16_F32BF16BF16_SSILNSN_5MajorE0ELSP_0ELNSN_7ScaleInE1ELSQ_1EEEEEENS4_6LayoutINS5_IJNSA_ILi2EEESB_SB_EEENS5_IJSB_NSA_ILi0EEESW_EEEEENS5_IJNS4_10UnderscoreESZ_SZ_EEEEENS4_13SM90_TMA_LOADENS4_14ComposedLayoutINS4_7SwizzleILi3ELi4ELi3EEENS4_18smem_ptr_flag_bitsILi16EEENST_INS5_IJNSA_ILi8EEESG_EEENS5_IJSG_SB_EEEEEEEvNS4_8identityES12_S1C_vS1D_EENS_8epilogue10collective6detail29Sm90TmaWarpSpecializedAdapterINS1G_15DefaultEpilogueISI_SJ_SJ_NS1F_6thread17LinearCombinationISI_Li1EffLNS1K_9ScaleType4KindE0ELNS_15FloatRoundStyleE2ESI_EENS1_15EpilogueDefaultEEEEEvvEEEEvNT_6ParamsE:
[----:B------:R-:W0:Y:S01]  /*0000*/  LDC R1, c[0x0][0x28] ;  /* 0x00000a00ff017b82 */ /* 0x000e220000000800 */
[----:B------:R-:W1:Y:S01]  /*0010*/  S2R R18, SR_TID.X ;  /* 0x0000000000127919 */ /* 0x000e620000002100 */
[----:B------:R-:W-:Y:S01]  /*0020*/  ELECT P0, URZ, PT ;  /* 0x00000000003f782f */ /* 0x000fe20003800000 */
[----:B------:R-:W-:Y:S01]  /*0030*/  BSSY B0, `(.L_x_0) ;  /* 0x000000f000007945 */ /* 0x000fe20003800000 */
[--C-:B-1----:R-:W-:Y:S02]  /*0040*/  SHF.R.U32.HI R0, RZ, 0x5, R18.reuse ;  /* 0x00000005ff007819 */ /* 0x102fe40000011612 */
[----:B------:R-:W-:-:S03]  /*0050*/  SHF.R.U32.HI R22, RZ, 0x7, R18 ;  /* 0x00000007ff167819 */ /* 0x000fc60000011612 */
[----:B------:R-:W1:Y:S04]  /*0060*/  SHFL.IDX PT, R5, R0, RZ, 0x1f ;  /* 0x00001fff00057589 */ /* 0x000e6800000e0000 */
[----:B------:R2:W3:Y:S01]  /*0070*/  SHFL.IDX PT, R8, R22, RZ, 0x1f ;  /* 0x00001fff16087589 */ /* 0x0004e200000e0000 */
[----:B-1----:R-:W-:-:S13]  /*0080*/  ISETP.NE.OR P0, PT, R5, RZ, !P0 ;  /* 0x000000ff0500720c */ /* 0x002fda0004705670 */
[----:B0-23--:R-:W-:Y:S05]  /*0090*/  @P0 BRA `(.L_x_1) ;  /* 0x0000000000200947 */ /* 0x00dfea0003800000 */
[----:B------:R-:W-:Y:S02]  /*00a0*/  ULDC.64 UR4, c[0x0][0x198] ;  /* 0x0000660000047ab9 */ /* 0x000fe40000000a00 */
[----:B------:R-:W-:Y:S02]  /*00b0*/  UIADD3 UR6, UP0, UR4, 0xf0, URZ ;  /* 0x000000f004067890 */ /* 0x000fe4000ff1e03f */
[----:B------:R-:W-:Y:S02]  /*00c0*/  UIADD3 UR4, UP1, UR4, 0x1f0, URZ ;  /* 0x000001f004047890 */ /* 0x000fe4000ff3e03f */
[----:B------:R-:W-:Y:S02]  /*00d0*/  UIADD3.X UR7, URZ, UR5, URZ, UP0, !UPT ;  /* 0x000000053f077290 */ /* 0x000fe400087fe43f */
[----:B------:R-:W-:-:S07]  /*00e0*/  UIADD3.X UR5, URZ, UR5, URZ, UP1, !UPT ;  /* 0x000000053f057290 */ /* 0x000fce0008ffe43f */
[----:B------:R0:W-:Y:S02]  /*00f0*/  UTMACCTL.PF [UR6] ;  /* 0x00000000060079b9 */ /* 0x0001e40008040000 */
[----:B------:R0:W-:Y:S02]  /*0100*/  UTMACCTL.PF [UR4] ;  /* 0x00000000040079b9 */ /* 0x0001e40008040000 */
[----:B0-----:R-:W-:Y:S01]  /*0110*/  NOP ;  /* 0x0000000000007918 */ /* 0x001fe20000000000 */
.L_x_1:
[----:B------:R-:W-:Y:S05]  /*0120*/  BSYNC B0 ;  /* 0x0000000000007941 */ /* 0x000fea0003800000 */
.L_x_0:
[----:B------:R-:W0:Y:S02]  /*0130*/  SHFL.IDX PT, R2, R0, RZ, 0x1f ;  /* 0x00001fff00027589 */ /* 0x000e2400000e0000 */
[----:B0-----:R-:W-:-:S13]  /*0140*/  ISETP.NE.AND P0, PT, R2, RZ, PT ;  /* 0x000000ff0200720c */ /* 0x001fda0003f05270 */
[----:B------:R-:W-:Y:S05]  /*0150*/  @P0 BRA `(.L_x_2) ;  /* 0x0000000000600947 */ /* 0x000fea0003800000 */
[----:B------:R-:W0:Y:S01]  /*0160*/  S2UR UR8, SR_CgaCtaId ;  /* 0x00000000000879c3 */ /* 0x000e220000008800 */
[----:B------:R-:W-:Y:S01]  /*0170*/  UMOV UR4, 0x400 ;  /* 0x0000040000047882 */ /* 0x000fe20000000000 */
[----:B------:R-:W-:Y:S01]  /*0180*/  UMOV UR5, 0x1 ;  /* 0x0000000100057882 */ /* 0x000fe20000000000 */
[----:B------:R-:W-:Y:S01]  /*0190*/  UMOV UR6, 0x100 ;  /* 0x0000010000067882 */ /* 0x000fe20000000000 */
[----:B------:R-:W-:Y:S01]  /*01a0*/  ELECT P0, URZ, PT ;  /* 0x00000000003f782f */ /* 0x000fe20003800000 */
[----:B------:R-:W-:-:S04]  /*01b0*/  UIADD3 UR6, -UR6, 0x100000, URZ ;  /* 0x0010000006067890 */ /* 0x000fc8000fffe13f */
[----:B------:R-:W-:Y:S02]  /*01c0*/  USHF.L.U32 UR7, UR6, 0xb, URZ ;  /* 0x0000000b06077899 */ /* 0x000fe4000800063f */
[----:B------:R-:W-:Y:S02]  /*01d0*/  USHF.L.U32 UR6, UR6, 0x1, URZ ;  /* 0x0000000106067899 */ /* 0x000fe4000800063f */
[----:B0-----:R-:W-:Y:S02]  /*01e0*/  ULEA UR8, UR8, UR4, 0x18 ;  /* 0x0000000408087291 */ /* 0x001fe4000f8ec03f */
[----:B------:R-:W-:-:S04]  /*01f0*/  UIADD3 UR4, -UR5, 0x100000, URZ ;  /* 0x0010000005047890 */ /* 0x000fc8000fffe13f */
[----:B------:R-:W-:Y:S02]  /*0200*/  USHF.L.U32 UR5, UR4, 0xb, URZ ;  /* 0x0000000b04057899 */ /* 0x000fe4000800063f */
[----:B------:R-:W-:Y:S01]  /*0210*/  USHF.L.U32 UR4, UR4, 0x1, URZ ;  /* 0x0000000104047899 */ /* 0x000fe2000800063f */
[----:B------:R-:W0:Y:S11]  /*0220*/  FENCE.VIEW.ASYNC.S ;  /* 0x00000000000073c6 */ /* 0x000e360000000000 */
[----:B0-----:R0:W1:Y:S01]  /*0230*/  SYNCS.EXCH.64 URZ, [UR8], UR4 ;  /* 0x00000004083f75b2 */ /* 0x0010620008000100 */
[----:B------:R0:W2:Y:S01]  /*0240*/  SYNCS.EXCH.64 URZ, [UR8+0x28], UR6 ;  /* 0x00002806083f75b2 */ /* 0x0000a20008000100 */
[----:B------:R0:W3:Y:S01]  /*0250*/  SYNCS.EXCH.64 URZ, [UR8+0x8], UR4 ;  /* 0x00000804083f75b2 */ /* 0x0000e20008000100 */
[----:B------:R0:W4:Y:S01]  /*0260*/  SYNCS.EXCH.64 URZ, [UR8+0x30], UR6 ;  /* 0x00003006083f75b2 */ /* 0x0001220008000100 */
[----:B------:R0:W0:Y:S01]  /*0270*/  SYNCS.EXCH.64 URZ, [UR8+0x10], UR4 ;  /* 0x00001004083f75b2 */ /* 0x0000220008000100 */
[----:B------:R0:W0:Y:S01]  /*0280*/  SYNCS.EXCH.64 URZ, [UR8+0x38], UR6 ;  /* 0x00003806083f75b2 */ /* 0x0000220008000100 */
[----:B------:R0:W0:Y:S01]  /*0290*/  SYNCS.EXCH.64 URZ, [UR8+0x18], UR4 ;  /* 0x00001804083f75b2 */ /* 0x0000220008000100 */
[----:B------:R0:W0:Y:S01]  /*02a0*/  SYNCS.EXCH.64 URZ, [UR8+0x40], UR6 ;  /* 0x00004006083f75b2 */ /* 0x0000220008000100 */
[----:B------:R0:W0:Y:S01]  /*02b0*/  SYNCS.EXCH.64 URZ, [UR8+0x20], UR4 ;  /* 0x00002004083f75b2 */ /* 0x0000220008000100 */
[----:B------:R0:W0:Y:S01]  /*02c0*/  SYNCS.EXCH.64 URZ, [UR8+0x48], UR6 ;  /* 0x00004806083f75b2 */ /* 0x0000220008000100 */
[----:B------:R-:W-:Y:S01]  /*02d0*/  NOP ;  /* 0x0000000000007918 */ /* 0x000fe20000000000 */
.L_x_2:
[----:B------:R-:W5:Y:S01]  /*02e0*/  SHFL.IDX PT, R0, R0, RZ, 0x1f ;  /* 0x00001fff00007589 */ /* 0x000f6200000e0000 */
[----:B------:R-:W1:Y:S01]  /*02f0*/  LDC R2, c[0x0][0x65c] ;  /* 0x00019700ff027b82 */ /* 0x000e620000000800 */
[----:B------:R-:W-:Y:S02]  /*0300*/  ELECT P0, URZ, PT ;  /* 0x00000000003f782f */ /* 0x000fe40003800000 */
[----:B------:R-:W-:Y:S01]  /*0310*/  LOP3.LUT R6, R6, 0xfffff7ff, RZ, 0xc0, !PT ;  /* 0xfffff7ff06067812 */ /* 0x000fe200078ec0ff */
[----:B------:R-:W2:Y:S01]  /*0320*/  S2R R3, SR_CTAID.Y ;  /* 0x0000000000037919 */ /* 0x000ea20000002600 */
[----:B0-----:R-:W-:Y:S01]  /*0330*/  UMOV UR4, 0x20 ;  /* 0x0000002000047882 */ /* 0x001fe20000000000 */
[----:B------:R-:W-:Y:S01]  /*0340*/  ISETP.NE.AND P2, PT, R8, RZ, PT ;  /* 0x000000ff0800720c */ /* 0x000fe20003f45270 */
[----:B------:R-:W-:Y:S01]  /*0350*/  NOP ;  /* 0x0000000000007918 */ /* 0x000fe20000000000 */
[----:B------:R-:W0:Y:S01]  /*0360*/  S2R R4, SR_CTAID.X ;  /* 0x0000000000047919 */ /* 0x000e220000002500 */
[----:B------:R-:W-:Y:S01]  /*0370*/  NOP ;  /* 0x0000000000007918 */ /* 0x000fe20000000000 */
[----:B-----5:R-:W-:-:S02]  /*0380*/  ISETP.NE.OR P0, PT, R0, RZ, !P0 ;  /* 0x000000ff0000720c */ /* 0x020fc40004705670 */
[----:B-1----:R-:W-:-:S11]  /*0390*/  ISETP.NE.AND P3, PT, R2, 0x1, PT ;  /* 0x000000010200780c */ /* 0x002fd60003f65270 */
[----:B------:R-:W-:Y:S01]  /*03a0*/  VOTEU.ALL UP0, P0 ;  /* 0x00000000003f7886 */ /* 0x000fe20000000000 */
[----:B------:R-:W-:Y:S01]  /*03b0*/  VOTEU.ALL UP1, P0 ;  /* 0x00000000003f7886 */ /* 0x000fe20000020000 */
[----:B------:R-:W-:Y:S01]  /*03c0*/  @P3 LOP3.LUT R6, R6, 0x800, RZ, 0xfc, !PT ;  /* 0x0000080006063812 */ /* 0x000fe200078efcff */
[----:B------:R-:W0:Y:S01]  /*03d0*/  @P3 LDC R17, c[0x0][0x10] ;  /* 0x00000400ff113b82 */ /* 0x000e220000000800 */
[----:B------:R-:W-:Y:S01]  /*03e0*/  SHF.R.S32.HI R6, RZ, 0x1f, R5 ;  /* 0x0000001fff067819 */ /* 0x000fe20000011405 */
[----:B------:R-:W-:Y:S01]  /*03f0*/  @!UP0 UMOV UR6, 0x400 ;  /* 0x0000040000068882 */ /* 0x000fe20000000000 */
[----:B------:R-:W-:-:S04]  /*0400*/  @!UP0 UIADD3 UR4, -UR4, 0x100000, URZ ;  /* 0x0010000004048890 */ /* 0x000fc8000fffe13f */
[----:B------:R-:W-:Y:S02]  /*0410*/  @!UP0 USHF.L.U32 UR5, UR4, 0xb, URZ ;  /* 0x0000000b04058899 */ /* 0x000fe4000800063f */
[----:B------:R-:W-:Y:S01]  /*0420*/  @!UP0 USHF.L.U32 UR4, UR4, 0x1, URZ ;  /* 0x0000000104048899 */ /* 0x000fe2000800063f */
[----:B------:R-:W-:Y:S01]  /*0430*/  @P3 IMAD.MOV.U32 R7, RZ, RZ, RZ ;  /* 0x000000ffff073224 */ /* 0x000fe200078e00ff */
[----:B------:R-:W-:Y:S01]  /*0440*/  LEA.HI R6, R6, R5, RZ, 0x2 ;  /* 0x0000000506067211 */ /* 0x000fe200078f10ff */
[----:B------:R-:W-:Y:S01]  /*0450*/  @P3 IMAD.MOV.U32 R11, RZ, RZ, RZ ;  /* 0x000000ffff0b3224 */ /* 0x000fe200078e00ff */
[----:B------:R-:W1:Y:S02]  /*0460*/  @!UP0 S2UR UR7, SR_CgaCtaId ;  /* 0x00000000000789c3 */ /* 0x000e640000008800 */
[----:B------:R-:W-:Y:S01]  /*0470*/  LOP3.LUT R0, R6, 0xfffffffc, RZ, 0xc0, !PT ;  /* 0xfffffffc06007812 */ /* 0x000fe200078ec0ff */
[----:B--2---:R-:W-:-:S04]  /*0480*/  @P3 IMAD.MOV.U32 R6, RZ, RZ, R3 ;  /* 0x000000ffff063224 */ /* 0x004fc800078e0003 */
[----:B------:R-:W-:Y:S01]  /*0490*/  IMAD.IADD R0, R5, 0x1, -R0 ;  /* 0x0000000105007824 */ /* 0x000fe200078e0a00 */
[----:B------:R-:W2:Y:S01]  /*04a0*/  @!P3 LDC R9, c[0x0][0xc] ;  /* 0x00000300ff09bb82 */ /* 0x000ea20000000800 */
[----:B------:R-:W-:Y:S02]  /*04b0*/  IMAD.MOV.U32 R5, RZ, RZ, RZ ;  /* 0x000000ffff057224 */ /* 0x000fe400078e00ff */
[----:B0-----:R-:W-:-:S04]  /*04c0*/  @P3 IMAD.WIDE.U32 R16, R4, R17, R6 ;  /* 0x0000001104103225 */ /* 0x001fc800078e0006 */
[----:B------:R-:W-:Y:S01]  /*04d0*/  @P3 IMAD.IADD R17, R17, 0x1, R11 ;  /* 0x0000000111113824 */ /* 0x000fe200078e020b */
[----:B-1----:R-:W-:Y:S01]  /*04e0*/  @!UP0 ULEA UR6, UR7, UR6, 0x18 ;  /* 0x0000000607068291 */ /* 0x002fe2000f8ec03f */
[----:B------:R-:W-:Y:S01]  /*04f0*/  VOTEU.ALL UP0, P0 ;  /* 0x00000000003f7886 */ /* 0x000fe20000000000 */
[----:B------:R-:W-:-:S04]  /*0500*/  ISETP.NE.AND P0, PT, R0, 0x3, PT ;  /* 0x000000030000780c */ /* 0x000fc80003f05270 */
[----:B------:R-:W-:Y:S01]  /*0510*/  ISETP.EQ.OR P0, PT, R0, RZ, !P0 ;  /* 0x000000ff0000720c */ /* 0x000fe20004702670 */
[----:B--2---:R-:W-:-:S03]  /*0520*/  @!P3 IMAD.WIDE.U32 R6, R9, R3, R4 ;  /* 0x000000030906b225 */ /* 0x004fc600078e0004 */
[C---:B------:R-:W-:Y:S01]  /*0530*/  ISETP.EQ.AND P0, PT, R8.reuse, RZ, P0 ;  /* 0x000000ff0800720c */ /* 0x040fe20000702270 */
[----:B------:R-:W-:Y:S01]  /*0540*/  VIADD R8, R8, 0xffffffff ;  /* 0xffffffff08087836 */ /* 0x000fe20000000000 */
[----:B------:R-:W0:Y:S02]  /*0550*/  FENCE.VIEW.ASYNC.S ;  /* 0x00000000000073c6 */ /* 0x000e240000000000 */
[----:B0-----:R0:W3:Y:S01]  /*0560*/  @!UP0 SYNCS.EXCH.64 URZ, [UR6+0x60], UR4 ;  /* 0x00006004063f85b2 */ /* 0x0010e20008000100 */
[----:B------:R-:W-:Y:S01]  /*0570*/  @!P3 IMAD.MOV.U32 R16, RZ, RZ, R6 ;  /* 0x000000ffff10b224 */ /* 0x000fe200078e0006 */
[----:B------:R-:W-:Y:S01]  /*0580*/  SEL R19, RZ, 0x1, !P0 ;  /* 0x00000001ff137807 */ /* 0x000fe20004000000 */
[----:B------:R-:W-:Y:S01]  /*0590*/  @!P3 IMAD.MOV.U32 R17, RZ, RZ, R7 ;  /* 0x000000ffff11b224 */ /* 0x000fe200078e0007 */
[----:B------:R-:W-:-:S04]  /*05a0*/  ISETP.GE.U32.AND P1, PT, R8, 0x2, PT ;  /* 0x000000020800780c */ /* 0x000fc80003f26070 */
[----:B------:R-:W-:Y:S01]  /*05b0*/  SEL R19, R19, 0x2, P1 ;  /* 0x0000000213137807 */ /* 0x000fe20000800000 */
[----:B------:R0:W3:Y:S01]  /*05c0*/  @!UP1 SYNCS.EXCH.64 URZ, [UR6+0x68], UR4 ;  /* 0x00006804063f95b2 */ /* 0x0000e20008000100 */
[----:B------:R-:W-:Y:S01]  /*05d0*/  NOP ;  /* 0x0000000000007918 */ /* 0x000fe20000000000 */
[----:B---34-:R-:W-:Y:S06]  /*05e0*/  BAR.SYNC.DEFER_BLOCKING 0x0 ;  /* 0x0000000000007b1d */ /* 0x018fec0000010000 */
[----:B------:R-:W-:Y:S05]  /*05f0*/  @!P2 BRA `(.L_x_3) ;  /* 0x0000006c00b4a947 */ /* 0x000fea0003800000 */
[----:B------:R-:W-:-:S13]  /*0600*/  ISETP.GT.U32.AND P0, PT, R8, 0x1, PT ;  /* 0x000000010800780c */ /* 0x000fda0003f04070 */
[----:B0-----:R-:W-:Y:S05]  /*0610*/  @P0 EXIT ;  /* 0x000000000000094d */ /* 0x001fea0003800000 */
[----:B------:R-:W-:Y:S01]  /*0620*/  ULDC.64 UR4, c[0x0][0x650] ;  /* 0x0001940000047ab9 */ /* 0x000fe20000000a00 */
[----:B------:R-:W-:Y:S01]  /*0630*/  PRMT R0, RZ, 0x7610, R0 ;  /* 0x00007610ff007816 */ /* 0x000fe20000000000 */
[----:B------:R-:W-:Y:S01]  /*0640*/  IMAD.MOV.U32 R94, RZ, RZ, -0x1 ;  /* 0xffffffffff5e7424 */ /* 0x000fe200078e00ff */
[----:B------:R-:W-:Y:S01]  /*0650*/  ISETP.GE.U32.AND P0, PT, R16, UR4, PT ;  /* 0x0000000410007c0c */ /* 0x000fe2000bf06070 */
[----:B------:R-:W-:Y:S02]  /*0660*/  IMAD.MOV.U32 R90, RZ, RZ, -0x1 ;  /* 0xffffffffff5a7424 */ /* 0x000fe400078e00ff */
[----:B------:R-:W-:Y:S01]  /*0670*/  IMAD.MOV.U32 R23, RZ, RZ, -0x1 ;  /* 0xffffffffff177424 */ /* 0x000fe200078e00ff */
[----:B------:R-:W-:-:S13]  /*0680*/  ISETP.GE.U32.AND.EX P0, PT, R17, UR5, PT, P0 ;  /* 0x0000000511007c0c */ /* 0x000fda000bf06100 */
[----:B------:R-:W-:Y:S05]  /*0690*/  @P0 BRA `(.L_x_4) ;  /* 0x0000000400540947 */ /* 0x000fea0003800000 */
[----:B------:R-:W0:Y:S01]  /*06a0*/  LDC.64 R14, c[0x0][0x628] ;  /* 0x00018a00ff0e7b82 */ /* 0x000e220000000a00 */
[----:B------:R-:W-:Y:S02]  /*06b0*/  IMAD.MOV.U32 R6, RZ, RZ, R16 ;  /* 0x000000ffff067224 */ /* 0x000fe400078e0010 */
[----:B------:R-:W-:-:S05]  /*06c0*/  IMAD.MOV.U32 R7, RZ, RZ, R17 ;  /* 0x000000ffff077224 */ /* 0x000fca00078e0011 */
[----:B------:R-:W1:Y:S08]  /*06d0*/  LDC R0, c[0x0][0x630] ;  /* 0x00018c00ff007b82 */ /* 0x000e700000000800 */
[----:B------:R-:W2:Y:S01]  /*06e0*/  LDC.64 R20, c[0x0][0x620] ;  /* 0x00018800ff147b82 */ /* 0x000ea20000000a00 */
[----:B0-----:R-:W-:-:S04]  /*06f0*/  ISETP.NE.U32.AND P0, PT, R14, RZ, PT ;  /* 0x000000ff0e00720c */ /* 0x001fc80003f05070 */
[----:B------:R-:W-:-:S13]  /*0700*/  ISETP.NE.AND.EX P0, PT, R15, RZ, PT, P0 ;  /* 0x000000ff0f00720c */ /* 0x000fda0003f05300 */
[----:B-12---:R-:W-:Y:S05]  /*0710*/  @!P0 BRA `(.L_x_5) ;  /* 0x0000000000288947 */ /* 0x006fea0003800000 */
[----:B------:R-:W0:Y:S02]  /*0720*/  LDC R11, c[0x0][0x634] ;  /* 0x00018d00ff0b7b82 */ /* 0x000e240000000800 */
[----:B0-----:R-:W-:-:S05]  /*0730*/  IADD3 R11, P0, R16, R11, RZ ;  /* 0x0000000b100b7210 */ /* 0x001fca0007f1e0ff */
[----:B------:R-:W-:-:S04]  /*0740*/  IMAD.X R13, RZ, RZ, R17, P0 ;  /* 0x000000ffff0d7224 */ /* 0x000fc800000e0611 */
[----:B------:R-:W-:-:S04]  /*0750*/  IMAD.WIDE.U32 R6, R13, R14, RZ ;  /* 0x0000000e0d067225 */ /* 0x000fc800078e00ff */
[----:B------:R-:W-:-:S04]  /*0760*/  IMAD.WIDE.U32 R8, P0, R11, R15, R6 ;  /* 0x0000000f0b087225 */ /* 0x000fc80007800006 */
[----:B------:R-:W-:-:S04]  /*0770*/  IMAD.WIDE.U32 R6, R11, R14, RZ ;  /* 0x0000000e0b067225 */ /* 0x000fc800078e00ff */
[----:B------:R-:W-:Y:S01]  /*0780*/  IMAD.X R11, RZ, RZ, RZ, P0 ;  /* 0x000000ffff0b7224 */ /* 0x000fe200000e06ff */
[----:B------:R-:W-:Y:S01]  /*0790*/  IADD3 RZ, P0, R7, R8, RZ ;  /* 0x0000000807ff7210 */ /* 0x000fe20007f1e0ff */
[----:B------:R-:W-:-:S04]  /*07a0*/  IMAD.MOV.U32 R10, RZ, RZ, R9 ;  /* 0x000000ffff0a7224 */ /* 0x000fc800078e0009 */
[----:B------:R-:W-:-:S08]  /*07b0*/  IMAD.WIDE.U32.X R6, R13, R15, R10, P0 ;  /* 0x0000000f0d067225 */ /* 0x000fd000000e040a */
.L_x_5:
[-CC-:B------:R-:W-:Y:S01]  /*07c0*/  SHF.R.U64 R23, R6, R0.reuse, R7.reuse ;  /* 0x0000000006177219 */ /* 0x180fe20000001207 */
[----:B------:R-:W0:Y:S01]  /*07d0*/  LDC R10, c[0x0][0x618] ;  /* 0x00018600ff0a7b82 */ /* 0x000e220000000800 */
[----:B------:R-:W-:Y:S01]  /*07e0*/  SHF.R.U32.HI R5, RZ, R0, R7 ;  /* 0x00000000ff057219 */ /* 0x000fe20000011607 */
[----:B------:R-:W-:Y:S01]  /*07f0*/  ULDC UR4, c[0x0][0x150] ;  /* 0x0000540000047ab9 */ /* 0x000fe20000000800 */
[----:B------:R-:W-:Y:S02]  /*0800*/  IADD3 R9, P0, RZ, -R23, RZ ;  /* 0x80000017ff097210 */ /* 0x000fe40007f1e0ff */
[----:B------:R-:W-:-:S03]  /*0810*/  I2FP.F32.U32 R0, R4 ;  /* 0x0000000400007245 */ /* 0x000fc60000201000 */
[----:B------:R-:W1:Y:S01]  /*0820*/  LDC.64 R28, c[0x0][0x640] ;  /* 0x00019000ff1c7b82 */ /* 0x000e620000000a00 */
[----:B------:R-:W-:Y:S02]  /*0830*/  IMAD.X R11, RZ, RZ, ~R5, P0 ;  /* 0x000000ffff0b7224 */ /* 0x000fe400000e0e05 */
[----:B------:R-:W-:Y:S01]  /*0840*/  FMUL R0, R0, UR4 ;  /* 0x0000000400007c20 */ /* 0x000fe20008400000 */
[----:B------:R-:W-:Y:S01]  /*0850*/  IMAD.WIDE.U32 R6, R9, R20, R16 ;  /* 0x0000001409067225 */ /* 0x000fe200078e0010 */
[----:B------:R-:W-:-:S03]  /*0860*/  ULDC UR4, c[0x0][0x154] ;  /* 0x0000550000047ab9 */ /* 0x000fc60000000800 */
[----:B------:R-:W-:Y:S01]  /*0870*/  IMAD R8, R11, R20, RZ ;  /* 0x000000140b087224 */ /* 0x000fe200078e02ff */
[----:B------:R-:W2:Y:S01]  /*0880*/  LDC R5, c[0x0][0x144] ;  /* 0x00005100ff057b82 */ /* 0x000ea20000000800 */
[----:B------:R-:W3:Y:S02]  /*0890*/  F2I.U32.TRUNC.NTZ R0, R0 ;  /* 0x0000000000007305 */ /* 0x000ee4000020f000 */
[----:B------:R-:W-:-:S04]  /*08a0*/  IMAD R9, R9, R21, R8 ;  /* 0x0000001509097224 */ /* 0x000fc800078e0208 */
[----:B------:R-:W-:Y:S01]  /*08b0*/  IMAD.IADD R7, R7, 0x1, R9 ;  /* 0x0000000107077824 */ /* 0x000fe200078e0209 */
[----:B------:R-:W4:Y:S01]  /*08c0*/  LDC R12, c[0x0][0x608] ;  /* 0x00018200ff0c7b82 */ /* 0x000f220000000800 */
[----:B------:R-:W-:-:S03]  /*08d0*/  IMAD.MOV.U32 R9, RZ, RZ, -0x1 ;  /* 0xffffffffff097424 */ /* 0x000fc600078e00ff */
[-CC-:B0-----:R-:W-:Y:S02]  /*08e0*/  SHF.R.U64 R20, R6, R10.reuse, R7.reuse ;  /* 0x0000000a06147219 */ /* 0x181fe40000001207 */
[----:B------:R-:W-:Y:S02]  /*08f0*/  I2FP.F32.U32 R6, R3 ;  /* 0x0000000300067245 */ /* 0x000fe40000201000 */
[----:B------:R-:W0:Y:S01]  /*0900*/  LDC R26, c[0x0][0x658] ;  /* 0x00019600ff1a7b82 */ /* 0x000e220000000800 */
[----:B-1----:R-:W-:Y:S01]  /*0910*/  ISETP.NE.U32.AND P0, PT, R28, RZ, PT ;  /* 0x000000ff1c00720c */ /* 0x002fe20003f05070 */
[----:B---3--:R-:W-:Y:S01]  /*0920*/  IMAD.MOV R8, RZ, RZ, -R0 ;  /* 0x000000ffff087224 */ /* 0x008fe200078e0a00 */
[----:B------:R-:W-:Y:S01]  /*0930*/  SHF.R.U32.HI R7, RZ, R10, R7 ;  /* 0x0000000aff077219 */ /* 0x000fe20000011607 */
[----:B------:R-:W-:Y:S01]  /*0940*/  FMUL R6, R6, UR4 ;  /* 0x0000000406067c20 */ /* 0x000fe20008400000 */
[----:B------:R-:W-:-:S03]  /*0950*/  ISETP.NE.AND.EX P0, PT, R29, RZ, PT, P0 ;  /* 0x000000ff1d00720c */ /* 0x000fc60003f05300 */
[----:B------:R-:W1:Y:S01]  /*0960*/  LDC R14, c[0x0][0x148] ;  /* 0x00005200ff0e7b82 */ /* 0x000e620000000800 */
[----:B--2---:R-:W-:-:S07]  /*0970*/  IMAD R0, R5, R8, R4 ;  /* 0x0000000805007224 */ /* 0x004fce00078e0204 */
[----:B------:R-:W2:Y:S01]  /*0980*/  LDC R24, c[0x0][0x600] ;  /* 0x00018000ff187b82 */ /* 0x000ea20000000800 */
[-CC-:B----4-:R-:W-:Y:S02]  /*0990*/  SHF.R.U64 R30, R20, R12.reuse, R7.reuse ;  /* 0x0000000c141e7219 */ /* 0x190fe40000001207 */
[----:B------:R-:W-:Y:S01]  /*09a0*/  SHF.R.U32.HI R5, RZ, R12, R7 ;  /* 0x0000000cff057219 */ /* 0x000fe20000011607 */
[----:B------:R-:W-:Y:S01]  /*09b0*/  IMAD.MOV.U32 R7, RZ, RZ, 0x1 ;  /* 0x00000001ff077424 */ /* 0x000fe200078e00ff */
[----:B------:R3:W4:Y:S03]  /*09c0*/  F2I.U32.TRUNC.NTZ R12, R6 ;  /* 0x00000006000c7305 */ /* 0x000726000020f000 */
[----:B------:R-:W1:Y:S01]  /*09d0*/  LDC R15, c[0x0][0x648] ;  /* 0x00019200ff0f7b82 */ /* 0x000e620000000800 */
[-C--:B0-----:R-:W-:Y:S02]  /*09e0*/  SHF.L.U32 R4, R9, R26.reuse, RZ ;  /* 0x0000001a09047219 */ /* 0x081fe400000006ff */
[----:B------:R-:W-:-:S02]  /*09f0*/  SHF.R.U64 R32, R30, R26, R5 ;  /* 0x0000001a1e207219 */ /* 0x000fc40000001205 */
[----:B------:R-:W-:Y:S02]  /*0a00*/  LOP3.LUT R11, RZ, R4, RZ, 0x33, !PT ;  /* 0x00000004ff0b7212 */ /* 0x000fe400078e33ff */
[-C--:B------:R-:W-:Y:S01]  /*0a10*/  SHF.R.U32.HI R5, RZ, R26.reuse, R5 ;  /* 0x0000001aff057219 */ /* 0x080fe20000011605 */
[----:B------:R-:W0:Y:S01]  /*0a20*/  LDC R21, c[0x0][0x638] ;  /* 0x00018e00ff157b82 */ /* 0x000e220000000800 */
[----:B------:R-:W-:Y:S01]  /*0a30*/  SHF.L.U32 R10, R7, R26, RZ ;  /* 0x0000001a070a7219 */ /* 0x000fe200000006ff */
[----:B------:R-:W-:-:S06]  /*0a40*/  IMAD.MOV.U32 R4, RZ, RZ, R32 ;  /* 0x000000ffff047224 */ /* 0x000fcc00078e0020 */
[----:B------:R-:W0:Y:S01]  /*0a50*/  LDC R94, c[0x0][0x610] ;  /* 0x00018400ff5e7b82 */ /* 0x000e220000000800 */
[----:B---34-:R-:W-:Y:S05]  /*0a60*/  @!P0 BRA `(.L_x_6) ;  /* 0x0000000000288947 */ /* 0x018fea0003800000 */
[----:B------:R-:W3:Y:S02]  /*0a70*/  LDC R9, c[0x0][0x64c] ;  /* 0x00019300ff097b82 */ /* 0x000ee40000000800 */
[----:B---3--:R-:W-:-:S05]  /*0a80*/  IADD3 R9, P0, R32, R9, RZ ;  /* 0x0000000920097210 */ /* 0x008fca0007f1e0ff */
        /* <DEDUP_REMOVED lines=8> */
.L_x_6:
[----:B-1----:R-:W-:Y:S01]  /*0b10*/  SHF.R.U64 R4, R4, R15, R5 ;  /* 0x0000000f04047219 */ /* 0x002fe20000001205 */
[----:B--2---:R-:W-:Y:S01]  /*0b20*/  VIADD R5, R24, 0xffffffff ;  /* 0xffffffff18057836 */ /* 0x004fe20000000000 */
[----:B------:R-:W-:Y:S01]  /*0b30*/  LOP3.LUT R11, R30, R11, RZ, 0xc0, !PT ;  /* 0x0000000b1e0b7212 */ /* 0x000fe200078ec0ff */
[----:B------:R-:W-:Y:S02]  /*0b40*/  IMAD.MOV R12, RZ, RZ, -R12 ;  /* 0x000000ffff0c7224 */ /* 0x000fe400078e0a0c */
[----:B------:R-:W-:Y:S01]  /*0b50*/  IMAD.MOV R6, RZ, RZ, -R4 ;  /* 0x000000ffff067224 */ /* 0x000fe200078e0a04 */
[----:B------:R-:W-:Y:S01]  /*0b60*/  LOP3.LUT R5, R20, R5, RZ, 0xc0, !PT ;  /* 0x0000000514057212 */ /* 0x000fe200078ec0ff */
[----:B------:R-:W-:Y:S02]  /*0b70*/  @P3 IMAD R0, R14, R12, R3 ;  /* 0x0000000c0e003224 */ /* 0x000fe400078e0203 */
[----:B------:R-:W-:Y:S02]  /*0b80*/  IMAD R11, R10, R4, R11 ;  /* 0x000000040a0b7224 */ /* 0x000fe400078e020b */
[----:B0-----:R-:W-:-:S02]  /*0b90*/  IMAD R3, R6, R21, R32 ;  /* 0x0000001506037224 */ /* 0x001fc400078e0220 */
[----:B------:R-:W-:Y:S02]  /*0ba0*/  IMAD R94, R11, R94, R0 ;  /* 0x0000005e0b5e7224 */ /* 0x000fe400078e0200 */
[----:B------:R-:W-:Y:S02]  /*0bb0*/  IMAD R3, R3, R24, R5 ;  /* 0x0000001803037224 */ /* 0x000fe400078e0205 */
[----:B------:R-:W-:-:S03]  /*0bc0*/  IMAD.MOV.U32 R0, RZ, RZ, 0x1 ;  /* 0x00000001ff007424 */ /* 0x000fc600078e00ff */
[----:B------:R-:W-:Y:S02]  /*0bd0*/  SEL R90, R3, R94, !P3 ;  /* 0x0000005e035a7207 */ /* 0x000fe40005800000 */
[----:B------:R-:W-:-:S07]  /*0be0*/  SEL R94, R94, R3, !P3 ;  /* 0x000000035e5e7207 */ /* 0x000fce0005800000 */
.L_x_4:
[----:B------:R-:W-:-:S08]  /*0bf0*/  NOP ;  /* 0x0000000000007918 */ /* 0x000fd00000000000 */
[----:B------:R-:W0:Y:S02]  /*0c00*/  USETMAXREG.TRY_ALLOC.CTAPOOL UP0, 0xe8 ;  /* 0x000000e8000079c8 */ /* 0x000e240008000600 */
[----:B0-----:R-:W-:-:S13]  /*0c10*/  PLOP3.LUT P0, PT, PT, PT, UP0, 0x80, 0x0 ;  /* 0x000000000000781c */ /* 0x001fda0003f0f008 */
[----:B------:R-:W-:Y:S05]  /*0c20*/  @!P0 BRA `(.L_x_4) ;  /* 0xfffffffc00f08947 */ /* 0x000fea000383ffff */
[----:B------:R-:W-:Y:S01]  /*0c30*/  ULDC.64 UR4, c[0x0][0x598] ;  /* 0x0001660000047ab9 */ /* 0x000fe20000000a00 */
[----:B------:R-:W-:Y:S01]  /*0c40*/  ULDC.64 UR36, c[0x0][0x208] ;  /* 0x0000820000247ab9 */ /* 0x000fe20000000a00 */
[----:B------:R-:W-:-:S04]  /*0c50*/  ISETP.NE.U32.AND P0, PT, RZ, UR4, PT ;  /* 0x00000004ff007c0c */ /* 0x000fc8000bf05070 */
[----:B------:R-:W-:-:S13]  /*0c60*/  ISETP.NE.AND.EX P0, PT, RZ, UR5, PT, P0 ;  /* 0x00000005ff007c0c */ /* 0x000fda000bf05300 */
[----:B------:R-:W-:Y:S05]  /*0c70*/  @!P0 BRA `(.L_x_7) ;  /* 0x00000000001c8947 */ /* 0x000fea0003800000 */
[----:B------:R-:W0:Y:S02]  /*0c80*/  LDC.64 R4, c[0x0][0x598] ;  /* 0x00016600ff047b82 */ /* 0x000e240000000a00 */
[----:B0-----:R-:W2:Y:S02]  /*0c90*/  LDG.E.64 R4, desc[UR36][R4.64] ;  /* 0x0000002404047981 */ /* 0x001ea4000c1e1b00 */
[----:B--2---:R-:W-:-:S04]  /*0ca0*/  ISETP.NE.U32.AND P0, PT, R4, RZ, PT ;  /* 0x000000ff0400720c */ /* 0x004fc80003f05070 */
[----:B------:R-:W-:-:S13]  /*0cb0*/  ISETP.NE.AND.EX P0, PT, R5, RZ, PT, P0 ;  /* 0x000000ff0500720c */ /* 0x000fda0003f05300 */
[----:B------:R-:W-:Y:S05]  /*0cc0*/  @!P0 BRA `(.L_x_7) ;  /* 0x0000000000088947 */ /* 0x000fea0003800000 */
[----:B------:R0:W5:Y:S01]  /*0cd0*/  LD.E R88, desc[UR36][R4.64] ;  /* 0x0000002404587980 */ /* 0x000162000c101900 */
[----:B------:R-:W-:Y:S05]  /*0ce0*/  BRA `(.L_x_8) ;  /* 0x0000000000247947 */ /* 0x000fea0003800000 */
.L_x_7:
[----:B------:R-:W-:Y:S02]  /*0cf0*/  ULDC.64 UR4, c[0x0][0x588] ;  /* 0x0001620000047ab9 */ /* 0x000fe40000000a00 */
[----:B------:R-:W-:-:S04]  /*0d00*/  ISETP.NE.U32.AND P0, PT, RZ, UR4, PT ;  /* 0x00000004ff007c0c */ /* 0x000fc8000bf05070 */
[----:B------:R-:W-:-:S13]  /*0d10*/  ISETP.NE.AND.EX P0, PT, RZ, UR5, PT, P0 ;  /* 0x00000005ff007c0c */ /* 0x000fda000bf05300 */
[----:B------:R-:W-:Y:S05]  /*0d20*/  @!P0 BRA `(.L_x_9) ;  /* 0x00000000000c8947 */ /* 0x000fea0003800000 */
[----:B------:R-:W0:Y:S02]  /*0d30*/  LDC.64 R88, c[0x0][0x588] ;  /* 0x00016200ff587b82 */ /* 0x000e240000000a00 */
[----:B0-----:R1:W5:Y:S01]  /*0d40*/  LDG.E R88, desc[UR36][R88.64] ;  /* 0x0000002458587981 */ /* 0x001362000c1e1900 */
[----:B------:R-:W-:Y:S05]  /*0d50*/  BRA `(.L_x_8) ;  /* 0x0000000000087947 */ /* 0x000fea0003800000 */
.L_x_9:
[----:B------:R-:W-:Y:S02]  /*0d60*/  ULDC UR4, c[0x0][0x580] ;  /* 0x0001600000047ab9 */ /* 0x000fe40000000800 */
[----:B------:R-:W-:-:S07]  /*0d70*/  IMAD.U32 R88, RZ, RZ, UR4 ;  /* 0x00000004ff587e24 */ /* 0x000fce000f8e00ff */
.L_x_8:
[----:B------:R-:W-:Y:S02]  /*0d80*/  ULDC.64 UR4, c[0x0][0x5a0] ;  /* 0x0001680000047ab9 */ /* 0x000fe40000000a00 */
[----:B------:R-:W-:-:S04]  /*0d90*/  ISETP.NE.U32.AND P0, PT, RZ, UR4, PT ;  /* 0x00000004ff007c0c */ /* 0x000fc8000bf05070 */
[----:B------:R-:W-:-:S13]  /*0da0*/  ISETP.NE.AND.EX P0, PT, RZ, UR5, PT, P0 ;  /* 0x00000005ff007c0c */ /* 0x000fda000bf05300 */
[----:B------:R-:W-:Y:S05]  /*0db0*/  @!P0 BRA `(.L_x_10) ;  /* 0x00000000001c8947 */ /* 0x000fea0003800000 */
[----:B0-----:R-:W0:Y:S02]  /*0dc0*/  LDC.64 R4, c[0x0][0x5a0] ;  /* 0x00016800ff047b82 */ /* 0x001e240000000a00 */
[----:B0-----:R-:W2:Y:S02]  /*0dd0*/  LDG.E.64 R4, desc[UR36][R4.64] ;  /* 0x0000002404047981 */ /* 0x001ea4000c1e1b00 */
[----:B--2---:R-:W-:-:S04]  /*0de0*/  ISETP.NE.U32.AND P0, PT, R4, RZ, PT ;  /* 0x000000ff0400720c */ /* 0x004fc80003f05070 */
[----:B------:R-:W-:-:S13]  /*0df0*/  ISETP.NE.AND.EX P0, PT, R5, RZ, PT, P0 ;  /* 0x000000ff0500720c */ /* 0x000fda0003f05300 */
[----:B------:R-:W-:Y:S05]  /*0e00*/  @!P0 BRA `(.L_x_10) ;  /* 0x0000000000088947 */ /* 0x000fea0003800000 */
[----:B-1----:R0:W5:Y:S01]  /*0e10*/  LD.E R89, desc[UR36][R4.64] ;  /* 0x0000002404597980 */ /* 0x002162000c101900 */
[----:B------:R-:W-:Y:S05]  /*0e20*/  BRA `(.L_x_11) ;  /* 0x0000000000247947 */ /* 0x000fea0003800000 */
.L_x_10:
[----:B------:R-:W-:Y:S02]  /*0e30*/  ULDC.64 UR4, c[0x0][0x590] ;  /* 0x0001640000047ab9 */ /* 0x000fe40000000a00 */
[----:B------:R-:W-:-:S04]  /*0e40*/  ISETP.NE.U32.AND P0, PT, RZ, UR4, PT ;  /* 0x00000004ff007c0c */ /* 0x000fc8000bf05070 */
[----:B------:R-:W-:-:S13]  /*0e50*/  ISETP.NE.AND.EX P0, PT, RZ, UR5, PT, P0 ;  /* 0x00000005ff007c0c */ /* 0x000fda000bf05300 */
[----:B------:R-:W-:Y:S05]  /*0e60*/  @!P0 BRA `(.L_x_12) ;  /* 0x00000000000c8947 */ /* 0x000fea0003800000 */
[----:B0-----:R-:W1:Y:S02]  /*0e70*/  LDC.64 R4, c[0x0][0x590] ;  /* 0x00016400ff047b82 */ /* 0x001e640000000a00 */
[----:B-1----:R1:W5:Y:S01]  /*0e80*/  LDG.E R89, desc[UR36][R4.64] ;  /* 0x0000002404597981 */ /* 0x002362000c1e1900 */
[----:B------:R-:W-:Y:S05]  /*0e90*/  BRA `(.L_x_11) ;  /* 0x0000000000087947 */ /* 0x000fea0003800000 */
.L_x_12:
[----:B------:R-:W-:Y:S02]  /*0ea0*/  ULDC UR4, c[0x0][0x584] ;  /* 0x0001610000047ab9 */ /* 0x000fe40000000800 */
[----:B-1----:R-:W-:-:S07]  /*0eb0*/  IMAD.U32 R89, RZ, RZ, UR4 ;  /* 0x00000004ff597e24 */ /* 0x002fce000f8e00ff */
.L_x_11:
[----:B------:R-:W-:-:S13]  /*0ec0*/  LOP3.LUT P0, RZ, R0, 0xff, RZ, 0xc0, !PT ;  /* 0x000000ff00ff7812 */ /* 0x000fda000780c0ff */
[----:B------:R-:W-:Y:S05]  /*0ed0*/  @!P0 EXIT ;  /* 0x000000000000894d */ /* 0x000fea0003800000 */
[----:B------:R-:W-:Y:S01]  /*0ee0*/  ULDC UR4, c[0x0][0x28c] ;  /* 0x0000a30000047ab9 */ /* 0x000fe20000000800 */
[----:B------:R-:W-:Y:S01]  /*0ef0*/  LOP3.LUT R102, R19, 0x1, RZ, 0xfc, !PT ;  /* 0x0000000113667812 */ /* 0x000fe200078efcff */
[----:B------:R-:W-:Y:S01]  /*0f00*/  UIADD3 UR4, UR4, 0x3f, URZ ;  /* 0x0000003f04047890 */ /* 0x000fe2000fffe03f */
[----:B------:R-:W-:Y:S01]  /*0f10*/  UMOV UR38, URZ ;  /* 0x0000003f00267c82 */ /* 0x000fe20008000000 */
[----:B------:R-:W-:Y:S02]  /*0f20*/  UMOV UR39, URZ ;  /* 0x0000003f00277c82 */ /* 0x000fe40008000000 */
[----:B------:R-:W-:-:S04]  /*0f30*/  USHF.R.S32.HI UR5, URZ, 0x1f, UR4 ;  /* 0x0000001f3f057899 */ /* 0x000fc80008011404 */
[----:B------:R-:W-:-:S04]  /*0f40*/  ULEA.HI UR5, UR5, UR4, URZ, 0x6 ;  /* 0x0000000405057291 */ /* 0x000fc8000f8f303f */
[----:B------:R-:W-:-:S12]  /*0f50*/  USHF.R.S32.HI UR40, URZ, 0x6, UR5 ;  /* 0x000000063f287899 */ /* 0x000fd80008011405 */
.L_x_156:
[----:B------:R-:W-:Y:S01]  /*0f60*/  LOP3.LUT R0, R18, 0x80, RZ, 0xc0, !PT ;  /* 0x0000008012007812 */ /* 0x000fe200078ec0ff */
[----:B------:R-:W2:Y:S01]  /*0f70*/  S2UR UR7, SR_CgaCtaId ;  /* 0x00000000000779c3 */ /* 0x000ea20000008800 */
[----:B------:R-:W-:Y:S02]  /*0f80*/  UMOV UR6, 0x400 ;  /* 0x0000040000067882 */ /* 0x000fe40000000000 */
[----:B------:R-:W-:-:S06]  /*0f90*/  SHF.R.U32.HI R0, RZ, 0x7, R0 ;  /* 0x00000007ff007819 */ /* 0x000fcc0000011600 */
[----:B---3--:R-:W3:Y:S01]  /*0fa0*/  SHFL.IDX PT, R0, R0, RZ, 0x1f ;  /* 0x00001fff00007589 */ /* 0x008ee200000e0000 */
[----:B--2---:R-:W-:Y:S01]  /*0fb0*/  ULEA UR42, UR7, UR6, 0x18 ;  /* 0x00000006072a7291 */ /* 0x004fe2000f8ec03f */
[----:B---3--:R-:W-:-:S13]  /*0fc0*/  R2UR UR4, R0 ;  /* 0x00000000000472ca */ /* 0x008fda00000e0000 */
[----:B------:R-:W-:-:S04]  /*0fd0*/  ULEA.HI UR5, UR4, UR4, URZ, 0x1 ;  /* 0x0000000404057291 */ /* 0x000fc8000f8f083f */
[----:B------:R-:W-:-:S04]  /*0fe0*/  ULOP3.LUT UR5, UR5, 0x7fffe, URZ, 0xc0, !UPT ;  /* 0x0007fffe05057892 */ /* 0x000fc8000f8ec03f */
[----:B------:R-:W-:-:S03]  /*0ff0*/  UIADD3 UR5, UR4, -UR5, URZ ;  /* 0x8000000504057290 */ /* 0x000fc6000fffe03f */
[----:B------:R-:W-:Y:S01]  /*1000*/  ULDC UR4, c[0x0][0x28c] ;  /* 0x0000a30000047ab9 */ /* 0x000fe20000000800 */
[----:B------:R-:W-:Y:S01]  /*1010*/  ULEA UR5, UR5, UR42, 0xd ;  /* 0x0000002a05057291 */ /* 0x000fe2000f8e683f */
[----:B------:R-:W-:-:S03]  /*1020*/  ISETP.LT.AND P0, PT, RZ, UR4, PT ;  /* 0x00000004ff007c0c */ /* 0x000fc6000bf01270 */
[----:B------:R-:W-:-:S04]  /*1030*/  UIADD3 UR5, UR5, 0x100, URZ ;  /* 0x0000010005057890 */ /* 0x000fc8000fffe03f */
[----:B------:R-:W-:-:S04]  /*1040*/  USHF.R.U32.HI UR5, URZ, 0x4, UR5 ;  /* 0x000000043f057899 */ /* 0x000fc80008011605 */
[----:B------:R-:W-:Y:S02]  /*1050*/  ULOP3.LUT UR41, UR5, 0x3fff, URZ, 0xc0, !UPT ;  /* 0x00003fff05297892 */ /* 0x000fe4000f8ec03f */
[----:B01--45:R-:W-:Y:S10]  /*1060*/  @P0 BRA `(.L_x_13) ;  /* 0x0000000000400947 */ /* 0x033ff40003800000 */
[----:B------:R-:W-:Y:S01]  /*1070*/  MOV R0, 0x0 ;  /* 0x0000000000007802 */ /* 0x000fe20000000f00 */
[----:B------:R-:W-:Y:S01]  /*1080*/  ULDC.64 UR4, c[0x4][0x68] ;  /* 0x01001a0000047ab9 */ /* 0x000fe20000000a00 */
[----:B------:R-:W-:Y:S01]  /*1090*/  ULDC.64 UR6, c[0x4][0x8] ;  /* 0x0100020000067ab9 */ /* 0x000fe20000000a00 */
[----:B01----:R-:W-:Y:S01]  /*10a0*/  IMAD.U32 R4, RZ, RZ, UR4 ;  /* 0x00000004ff047e24 */ /* 0x003fe2000f8e00ff */
[----:B------:R0:W1:Y:S01]  /*10b0*/  LDC.64 R14, c[0x4][R0] ;  /* 0x01000000000e7b82 */ /* 0x0000620000000a00 */
[----:B------:R-:W-:Y:S01]  /*10c0*/  IMAD.U32 R5, RZ, RZ, UR5 ;  /* 0x00000005ff057e24 */ /* 0x000fe2000f8e00ff */
[----:B------:R-:W-:Y:S01]  /*10d0*/  ULDC.64 UR4, c[0x4][0x70] ;  /* 0x01001c0000047ab9 */ /* 0x000fe20000000a00 */
[----:B------:R-:W-:Y:S02]  /*10e0*/  IMAD.U32 R10, RZ, RZ, UR6 ;  /* 0x00000006ff0a7e24 */ /* 0x000fe4000f8e00ff */
[----:B------:R-:W-:Y:S02]  /*10f0*/  IMAD.U32 R6, RZ, RZ, UR4 ;  /* 0x00000004ff067e24 */ /* 0x000fe4000f8e00ff */
[----:B------:R-:W-:-:S02]  /*1100*/  IMAD.U32 R7, RZ, RZ, UR5 ;  /* 0x00000005ff077e24 */ /* 0x000fc4000f8e00ff */
[----:B------:R-:W-:Y:S02]  /*1110*/  IMAD.U32 R11, RZ, RZ, UR7 ;  /* 0x00000007ff0b7e24 */ /* 0x000fe4000f8e00ff */
[----:B------:R-:W-:Y:S02]  /*1120*/  IMAD.MOV.U32 R8, RZ, RZ, 0x1e1 ;  /* 0x000001e1ff087424 */ /* 0x000fe400078e00ff */
[----:B------:R-:W-:Y:S02]  /*1130*/  IMAD.MOV.U32 R12, RZ, RZ, 0x1 ;  /* 0x00000001ff0c7424 */ /* 0x000fe400078e00ff */
[----:B0-----:R-:W-:-:S07]  /*1140*/  IMAD.MOV.U32 R13, RZ, RZ, RZ ;  /* 0x000000ffff0d7224 */ /* 0x001fce00078e00ff */
[----:B------:R-:W-:-:S07]  /*1150*/  LEPC R20, `(.L_x_13) ;  /* 0x000000001014794e */ /* 0x000fce0000000000 */
[----:B-1---5:R-:W-:Y:S05]  /*1160*/  CALL.ABS.NOINC R14 ;  /* 0x000000000e007343 */ /* 0x022fea0003c00000 */
.L_x_13:
[----:B------:R-:W-:-:S13]  /*1170*/  ISETP.NE.AND P0, PT, R102, 0x3, PT ;  /* 0x000000036600780c */ /* 0x000fda0003f05270 */
[----:B------:R-:W-:Y:S05]  /*1180*/  @!P0 BRA `(.L_x_14) ;  /* 0x0000000000048947 */ /* 0x000fea0003800000 */
[----:B------:R-:W-:Y:S01]  /*1190*/  BPT.TRAP 0x1 ;  /* 0x000000040000795c */ /* 0x000fe20000300000 */
.L_x_14:
[----:B------:R-:W-:Y:S02]  /*11a0*/  IMAD.U32 R3, RZ, RZ, UR39 ;  /* 0x00000027ff037e24 */ /* 0x000fe4000f8e00ff */
[----:B------:R-:W-:-:S03]  /*11b0*/  IMAD.U32 R0, RZ, RZ, UR38 ;  /* 0x00000026ff007e24 */ /* 0x000fc6000f8e00ff */
[----:B------:R-:W-:Y:S02]  /*11c0*/  LEA R3, R3, UR42, 0x3 ;  /* 0x0000002a03037c11 */ /* 0x000fe4000f8e18ff */
[----:B------:R-:W-:-:S04]  /*11d0*/  SHF.L.U32 R0, R0, 0x1f, RZ ;  /* 0x0000001f00007819 */ /* 0x000fc800000006ff */
[----:B------:R2:W3:Y:S01]  /*11e0*/  SYNCS.PHASECHK.TRANS64.TRYWAIT P1, [R3+URZ], R0 ;  /* 0x00000000030075a7 */ /* 0x0004e2000802017f */
[----:B------:R-:W-:Y:S05]  /*11f0*/  @!P0 BRA `(.L_x_15) ;  /* 0x0000000000048947 */ /* 0x000fea0003800000 */
[----:B------:R-:W-:Y:S01]  /*1200*/  BPT.TRAP 0x1 ;  /* 0x000000040000795c */ /* 0x000fe20000300000 */
.L_x_15:
[----:B---3--:R-:W-:Y:S05]  /*1210*/  @P1 BRA `(.L_x_16) ;  /* 0x0000000000081947 */ /* 0x008fea0003800000 */
[----:B------:R-:W3:Y:S02]  /*1220*/  SYNCS.PHASECHK.TRANS64.TRYWAIT P1, [R3+URZ], R0 ;  /* 0x00000000030075a7 */ /* 0x000ee4000802017f */
[----:B---3--:R-:W-:Y:S05]  /*1230*/  @!P1 BRA `(.L_x_17) ;  /* 0x0000007800549947 */ /* 0x008fea0003800000 */
.L_x_16:
[----:B------:R-:W-:-:S04]  /*1240*/  UISETP.LT.AND UP0, UPT, UR40, 0x1, UPT ;  /* 0x000000012800788c */ /* 0x000fc8000bf01270 */
[----:B------:R-:W-:-:S04]  /*1250*/  USEL UR4, UR40, 0x1, UP0 ;  /* 0x0000000128047887 */ /* 0x000fc80008000000 */
[----:B------:R-:W-:-:S06]  /*1260*/  UIADD3 UR4, UR40, -UR4, URZ ;  /* 0x8000000428047290 */ /* 0x000fcc000fffe03f */
[----:B--23--:R-:W-:Y:S01]  /*1270*/  IMAD.U32 R0, RZ, RZ, UR4 ;  /* 0x00000004ff007e24 */ /* 0x00cfe2000f8e00ff */
[----:B------:R-:W-:Y:S05]  /*1280*/  WARPSYNC.ALL ;  /* 0x0000000000007948 */ /* 0x000fea0003800000 */
[----:B------:R-:W-:Y:S01]  /*1290*/  ISETP.GE.AND P1, PT, R0, 0x1, PT ;  /* 0x000000010000780c */ /* 0x000fe20003f26270 */
[----:B------:R-:W-:Y:S01]  /*12a0*/  UIADD3 UR4, UR42, 0x28100, URZ ;  /* 0x000281002a047890 */ /* 0x000fe2000fffe03f */
[----:B------:R-:W-:Y:S01]  /*12b0*/  WARPGROUP.ARRIVE ;  /* 0x00000000000079c5 */ /* 0x000fe20000000000 */
[----:B------:R-:W-:Y:S01]  /*12c0*/  UMOV UR9, 0x40000040 ;  /* 0x4000004000097882 */ /* 0x000fe20000000000 */
[----:B------:R-:W-:Y:S01]  /*12d0*/  UMOV UR11, 0x40000040 ;  /* 0x40000040000b7882 */ /* 0x000fe20000000000 */
[----:B------:R-:W-:-:S04]  /*12e0*/  USHF.R.U32.HI UR4, URZ, 0x4, UR4 ;  /* 0x000000043f047899 */ /* 0x000fc80008011604 */
[----:B------:R-:W-:Y:S02]  /*12f0*/  ULOP3.LUT UR5, UR4, 0x3fff, URZ, 0xc0, !UPT ;  /* 0x00003fff04057892 */ /* 0x000fe4000f8ec03f */
[----:B------:R-:W-:Y:S02]  /*1300*/  ULOP3.LUT UR4, UR41, 0x10000, URZ, 0xfc, !UPT ;  /* 0x0001000029047892 */ /* 0x000fe4000f8efc3f */
[----:B------:R-:W-:Y:S02]  /*1310*/  ULOP3.LUT UR5, UR5, 0x10000, URZ, 0xfc, !UPT ;  /* 0x0001000005057892 */ /* 0x000fe4000f8efc3f */
[----:B------:R-:W-:Y:S02]  /*1320*/  ULEA UR7, UR39, UR4, 0xb ;  /* 0x0000000427077291 */ /* 0x000fe4000f8e583f */
[----:B------:R-:W-:Y:S02]  /*1330*/  ULEA UR6, UR39, UR5, 0x9 ;  /* 0x0000000527067291 */ /* 0x000fe4000f8e483f */
[----:B------:R-:W-:-:S03]  /*1340*/  UIADD3 UR12, UR7, 0x400, URZ ;  /* 0x00000400070c7890 */ /* 0x000fc6000fffe03f */
[----:B------:R-:W-:Y:S02]  /*1350*/  UMOV UR8, UR7 ;  /* 0x0000000700087c82 */ /* 0x000fe40008000000 */
[----:B------:R-:W-:Y:S02]  /*1360*/  UMOV UR10, UR6 ;  /* 0x00000006000a7c82 */ /* 0x000fe40008000000 */
[----:B------:R-:W-:Y:S01]  /*1370*/  HGMMA.64x64x16.F32.BF16 R56, gdesc[UR8], RZ, !UPT, gsb0 ;  /* 0x00e00000083879f0 */ /* 0x000fe2000c0018ff */
[----:B------:R-:W-:Y:S01]  /*1380*/  UMOV UR8, UR12 ;  /* 0x0000000c00087c82 */ /* 0x000fe20008000000 */
[----:B------:R-:W-:Y:S01]  /*1390*/  UMOV UR9, 0x40000040 ;  /* 0x4000004000097882 */ /* 0x000fe20000000000 */
[----:B------:R-:W-:Y:S01]  /*13a0*/  UIADD3 UR12, UR7, 0x402, URZ ;  /* 0x00000402070c7890 */ /* 0x000fe2000fffe03f */
[----:B------:R-:W-:Y:S02]  /*13b0*/  WARPGROUP.DEPBAR.LE gsb0, 0x0 ;  /* 0x00008000000079c5 */ /* 0x000fe40000010000 */
[----:B------:R-:W-:-:S06]  /*13c0*/  WARPGROUP.ARRIVE ;  /* 0x00000000000079c5 */ /* 0x000fcc0000000000 */
[----:B------:R-:W-:Y:S01]  /*13d0*/  HGMMA.64x64x16.F32.BF16 R24, gdesc[UR8], RZ, !UPT, gsb0 ;  /* 0x00e00000081879f0 */ /* 0x000fe2000c0018ff */
[----:B------:R-:W-:Y:S02]  /*13e0*/  UIADD3 UR8, UR7, 0x2, URZ ;  /* 0x0000000207087890 */ /* 0x000fe4000fffe03f */
[----:B------:R-:W-:Y:S01]  /*13f0*/  UIADD3 UR10, UR6, 0x2, URZ ;  /* 0x00000002060a7890 */ /* 0x000fe2000fffe03f */
[----:B------:R-:W-:Y:S01]  /*1400*/  UMOV UR9, 0x40000040 ;  /* 0x4000004000097882 */ /* 0x000fe20000000000 */
[----:B------:R-:W-:Y:S01]  /*1410*/  UMOV UR11, 0x40000040 ;  /* 0x40000040000b7882 */ /* 0x000fe20000000000 */
[----:B------:R-:W-:Y:S02]  /*1420*/  WARPGROUP.DEPBAR.LE gsb0, 0x0 ;  /* 0x00008000000079c5 */ /* 0x000fe40000010000 */
[----:B------:R-:W-:-:S06]  /*1430*/  WARPGROUP.ARRIVE ;  /* 0x00000000000079c5 */ /* 0x000fcc0000000000 */
[----:B------:R-:W-:Y:S01]  /*1440*/  HGMMA.64x64x16.F32.BF16 R56, gdesc[UR8], R56, gsb0 ;  /* 0x00e00000083879f0 */ /* 0x000fe20008001838 */
[----:B------:R-:W-:Y:S01]  /*1450*/  UMOV UR8, UR12 ;  /* 0x0000000c00087c82 */ /* 0x000fe20008000000 */
[----:B------:R-:W-:Y:S01]  /*1460*/  UMOV UR9, 0x40000040 ;  /* 0x4000004000097882 */ /* 0x000fe20000000000 */
[----:B------:R-:W-:Y:S01]  /*1470*/  UIADD3 UR12, UR7, 0x404, URZ ;  /* 0x00000404070c7890 */ /* 0x000fe2000fffe03f */
[----:B------:R-:W-:Y:S02]  /*1480*/  WARPGROUP.DEPBAR.LE gsb0, 0x0 ;  /* 0x00008000000079c5 */ /* 0x000fe40000010000 */
[----:B------:R-:W-:-:S06]  /*1490*/  WARPGROUP.ARRIVE ;  /* 0x00000000000079c5 */ /* 0x000fcc0000000000 */
[----:B------:R-:W-:Y:S01]  /*14a0*/  HGMMA.64x64x16.F32.BF16 R24, gdesc[UR8], R24, gsb0 ;  /* 0x00e00000081879f0 */ /* 0x000fe20008001818 */
        /* <DEDUP_REMOVED lines=9> */
[----:B------:R-:W-:Y:S02]  /*1540*/  WARPGROUP.DEPBAR.LE gsb0, 0x0 ;  /* 0x00008000000079c5 */ /* 0x000fe40000010000 */
[----:B------:R-:W-:-:S06]  /*1550*/  WARPGROUP.ARRIVE ;  /* 0x00000000000079c5 */ /* 0x000fcc0000000000 */
[----:B------:R-:W-:Y:S01]  /*1560*/  HGMMA.64x64x16.F32.BF16 R24, gdesc[UR8], R24, gsb0 ;  /* 0x00e00000081879f0 */ /* 0x000fe20008001818 */
[----:B------:R-:W-:Y:S02]  /*1570*/  UIADD3 UR8, UR7, 0x6, URZ ;  /* 0x0000000607087890 */ /* 0x000fe4000fffe03f */
[----:B------:R-:W-:Y:S01]  /*1580*/  UIADD3 UR10, UR6, 0x6, URZ ;  /* 0x00000006060a7890 */ /* 0x000fe2000fffe03f */
[----:B------:R-:W-:Y:S01]  /*1590*/  UMOV UR9, 0x40000040 ;  /* 0x4000004000097882 */ /* 0x000fe20000000000 */
[----:B------:R-:W-:Y:S01]  /*15a0*/  UMOV UR11, 0x40000040 ;  /* 0x40000040000b7882 */ /* 0x000fe20000000000 */
[----:B------:R-:W-:Y:S01]  /*15b0*/  UIADD3 UR7, UR7, 0x406, URZ ;  /* 0x0000040607077890 */ /* 0x000fe2000fffe03f */
[----:B------:R-:W-:Y:S02]  /*15c0*/  WARPGROUP.DEPBAR.LE gsb0, 0x0 ;  /* 0x00008000000079c5 */ /* 0x000fe40000010000 */
[----:B------:R-:W-:-:S06]  /*15d0*/  WARPGROUP.ARRIVE ;  /* 0x00000000000079c5 */ /* 0x000fcc0000000000 */
[----:B------:R-:W-:Y:S01]  /*15e0*/  HGMMA.64x64x16.F32.BF16 R56, gdesc[UR8], R56, gsb0 ;  /* 0x00e00000083879f0 */ /* 0x000fe20008001838 */
[----:B------:R-:W-:Y:S01]  /*15f0*/  UMOV UR8, UR7 ;  /* 0x0000000700087c82 */ /* 0x000fe20008000000 */
[----:B------:R-:W-:Y:S01]  /*1600*/  UMOV UR9, 0x40000040 ;  /* 0x4000004000097882 */ /* 0x000fe20000000000 */
[----:B------:R-:W-:Y:S02]  /*1610*/  WARPGROUP.DEPBAR.LE gsb0, 0x0 ;  /* 0x00008000000079c5 */ /* 0x000fe40000010000 */
[----:B------:R-:W-:-:S06]  /*1620*/  WARPGROUP.ARRIVE ;  /* 0x00000000000079c5 */ /* 0x000fcc0000000000 */
[----:B------:R-:W-:Y:S03]  /*1630*/  HGMMA.64x64x16.F32.BF16 R24, gdesc[UR8], R24, gsb0 ;  /* 0x00e00000081879f0 */ /* 0x000fe60008001818 */
[----:B------:R-:W-:Y:S02]  /*1640*/  WARPGROUP.DEPBAR.LE gsb0, 0x0 ;  /* 0x00008000000079c5 */ /* 0x000fe40000010000 */
[----:B------:R-:W-:Y:S05]  /*1650*/  @!P1 BRA `(.L_x_18) ;  /* 0x0000000400789947 */ /* 0x000fea0003800000 */
[----:B------:R-:W-:-:S04]  /*1660*/  UIADD3 UR6, UR39, 0x1, URZ ;  /* 0x0000000127067890 */ /* 0x000fc8000fffe03f */
[----:B------:R-:W-:-:S04]  /*1670*/  UISETP.NE.AND UP0, UPT, UR6, 0x5, UPT ;  /* 0x000000050600788c */ /* 0x000fc8000bf05270 */
[----:B------:R-:W-:Y:S02]  /*1680*/  USEL UR7, URZ, 0x1, UP0 ;  /* 0x000000013f077887 */ /* 0x000fe40008000000 */
[----:B------:R-:W-:Y:S02]  /*1690*/  USEL UR6, UR6, URZ, UP0 ;  /* 0x0000003f06067287 */ /* 0x000fe40008000000 */
[----:B------:R-:W-:-:S06]  /*16a0*/  ULOP3.LUT UR7, UR38, UR7, URZ, 0x3c, !UPT ;  /* 0x0000000726077292 */ /* 0x000fcc000f8e3c3f */
[----:B01----:R-:W-:Y:S01]  /*16b0*/  IMAD.U32 R5, RZ, RZ, UR7 ;  /* 0x00000007ff057e24 */ /* 0x003fe2000f8e00ff */
[----:B------:R-:W-:-:S06]  /*16c0*/  UMOV UR7, UR39 ;  /* 0x0000002700077c82 */ /* 0x000fcc0008000000 */
.L_x_25:
[----:B01----:R-:W-:Y:S05]  /*16d0*/  @!P0 BRA `(.L_x_19) ;  /* 0x0000000000048947 */ /* 0x003fea0003800000 */
[----:B------:R-:W-:Y:S01]  /*16e0*/  BPT.TRAP 0x1 ;  /* 0x000000040000795c */ /* 0x000fe20000300000 */
.L_x_19:
[----:B------:R-:W0:Y:S01]  /*16f0*/  S2UR UR9, SR_CgaCtaId ;  /* 0x00000000000979c3 */ /* 0x000e220000008800 */
[----:B------:R-:W-:Y:S01]  /*1700*/  UMOV UR8, 0x400 ;  /* 0x0000040000087882 */ /* 0x000fe20000000000 */
[----:B------:R-:W-:Y:S01]  /*1710*/  SHF.L.U32 R3, R5, 0x1f, RZ ;  /* 0x0000001f05037819 */ /* 0x000fe200000006ff */
[----:B0-----:R-:W-:-:S04]  /*1720*/  ULEA UR15, UR9, UR8, 0x18 ;  /* 0x00000008090f7291 */ /* 0x001fc8000f8ec03f */
[----:B------:R-:W-:-:S09]  /*1730*/  ULEA UR8, UR6, UR15, 0x3 ;  /* 0x0000000f06087291 */ /* 0x000fd2000f8e183f */
[----:B------:R0:W1:Y:S01]  /*1740*/  SYNCS.PHASECHK.TRANS64.TRYWAIT P1, [UR8], R3 ;  /* 0x00000003ff0075a7 */ /* 0x0000620008020148 */
[----:B------:R-:W-:Y:S05]  /*1750*/  @!P0 BRA `(.L_x_20) ;  /* 0x0000000000048947 */ /* 0x000fea0003800000 */
[----:B------:R-:W-:Y:S01]  /*1760*/  BPT.TRAP 0x1 ;  /* 0x000000040000795c */ /* 0x000fe20000300000 */
.L_x_20:
[----:B-1----:R-:W-:Y:S05]  /*1770*/  @P1 BRA `(.L_x_21) ;  /* 0x0000000000081947 */ /* 0x002fea0003800000 */
[----:B------:R-:W1:Y:S02]  /*1780*/  SYNCS.PHASECHK.TRANS64.TRYWAIT P1, [UR8], R3 ;  /* 0x00000003ff0075a7 */ /* 0x000e640008020148 */
[----:B-1----:R-:W-:Y:S05]  /*1790*/  @!P1 BRA `(.L_x_22) ;  /* 0x0000007400109947 */ /* 0x002fea0003800000 */
.L_x_21:
[----:B------:R-:W-:Y:S01]  /*17a0*/  ULEA UR12, UR6, UR5, 0x9 ;  /* 0x00000005060c7291 */ /* 0x000fe2000f8e483f */
[----:B------:R-:W-:Y:S01]  /*17b0*/  WARPGROUP.ARRIVE ;  /* 0x00000000000079c5 */ /* 0x000fe20000000000 */
[----:B------:R-:W-:Y:S01]  /*17c0*/  ULEA UR13, UR6, UR4, 0xb ;  /* 0x00000004060d7291 */ /* 0x000fe2000f8e583f */
[----:B------:R-:W-:Y:S01]  /*17d0*/  UMOV UR11, 0x40000040 ;  /* 0x40000040000b7882 */ /* 0x000fe20000000000 */
[----:B------:R-:W-:Y:S02]  /*17e0*/  UMOV UR9, 0x40000040 ;  /* 0x4000004000097882 */ /* 0x000fe40000000000 */
[----:B------:R-:W-:Y:S01]  /*17f0*/  UIADD3 UR14, UR13, 0x400, URZ ;  /* 0x000004000d0e7890 */ /* 0x000fe2000fffe03f */
[----:B------:R-:W-:Y:S02]  /*1800*/  UMOV UR10, UR12 ;  /* 0x0000000c000a7c82 */ /* 0x000fe40008000000 */
[----:B------:R-:W-:Y:S02]  /*1810*/  UMOV UR8, UR13 ;  /* 0x0000000d00087c82 */ /* 0x000fe40008000000 */
[----:B------:R-:W-:Y:S01]  /*1820*/  HGMMA.64x64x16.F32.BF16 R56, gdesc[UR8], R56, gsb0 ;  /* 0x00e00000083879f0 */ /* 0x000fe20008001838 */
[----:B------:R-:W-:Y:S01]  /*1830*/  UMOV UR9, 0x40000040 ;  /* 0x4000004000097882 */ /* 0x000fe20000000000 */
[----:B------:R-:W-:Y:S01]  /*1840*/  UMOV UR8, UR14 ;  /* 0x0000000e00087c82 */ /* 0x000fe20008000000 */
[----:B------:R-:W-:Y:S01]  /*1850*/  UIADD3 UR14, UR13, 0x402, URZ ;  /* 0x000004020d0e7890 */ /* 0x000fe2000fffe03f */
[----:B------:R-:W-:-:S02]  /*1860*/  WARPGROUP.DEPBAR.LE gsb0, 0x0 ;  /* 0x00008000000079c5 */ /* 0x000fc40000010000 */
        /* <DEDUP_REMOVED lines=42> */
[----:B------:R-:W-:Y:S01]  /*1b10*/  BPT.TRAP 0x1 ;  /* 0x000000040000795c */ /* 0x000fe20000300000 */
.L_x_23:
[----:B------:R-:W-:Y:S01]  /*1b20*/  ULEA UR8, UR7, UR15, 0x3 ;  /* 0x0000000f07087291 */ /* 0x000fe2000f8e183f */
[----:B------:R-:W-:-:S03]  /*1b30*/  ISETP.GT.U32.AND P1, PT, R19, 0x1, PT ;  /* 0x000000011300780c */ /* 0x000fc60003f24070 */
[----:B------:R-:W-:-:S04]  /*1b40*/  UIADD3 UR8, UR8, 0x28, URZ ;  /* 0x0000002808087890 */ /* 0x000fc8000fffe03f */
[----:B------:R-:W-:-:S09]  /*1b50*/  UPRMT UR8, URZ, 0x654, UR8 ;  /* 0x000006543f087896 */ /* 0x000fd20008000008 */
[----:B------:R-:W-:Y:S01]  /*1b60*/  SYNCS.ARRIVE.TRANS64.RED.A1T0 RZ, [UR8], RZ ;  /* 0x000000ffffff79a7 */ /* 0x000fe20008100408 */
[----:B------:R-:W-:Y:S05]  /*1b70*/  @P1 BRA `(.L_x_24) ;  /* 0x0000000000041947 */ /* 0x000fea0003800000 */
[----:B------:R-:W-:Y:S01]  /*1b80*/  BPT.TRAP 0x1 ;  /* 0x000000040000795c */ /* 0x000fe20000300000 */
.L_x_24:
[----:B------:R-:W-:Y:S01]  /*1b90*/  UIADD3 UR6, UR6, 0x1, URZ ;  /* 0x0000000106067890 */ /* 0x000fe2000fffe03f */
[C---:B------:R-:W-:Y:S01]  /*1ba0*/  ISETP.GT.AND P1, PT, R0.reuse, 0x1, PT ;  /* 0x000000010000780c */ /* 0x040fe20003f24270 */
[----:B------:R-:W-:Y:S01]  /*1bb0*/  UIADD3 UR7, UR7, 0x1, URZ ;  /* 0x0000000107077890 */ /* 0x000fe2000fffe03f */
[----:B------:R-:W-:Y:S01]  /*1bc0*/  VIADD R0, R0, 0xffffffff ;  /* 0xffffffff00007836 */ /* 0x000fe20000000000 */
[----:B------:R-:W-:Y:S02]  /*1bd0*/  UISETP.NE.AND UP0, UPT, UR6, 0x5, UPT ;  /* 0x000000050600788c */ /* 0x000fe4000bf05270 */
[----:B------:R-:W-:Y:S02]  /*1be0*/  UISETP.NE.AND UP1, UPT, UR7, 0x5, UPT ;  /* 0x000000050700788c */ /* 0x000fe4000bf25270 */
[----:B------:R-:W-:Y:S02]  /*1bf0*/  USEL UR8, URZ, 0x1, UP0 ;  /* 0x000000013f087887 */ /* 0x000fe40008000000 */
[----:B------:R-:W-:-:S02]  /*1c00*/  USEL UR6, UR6, URZ, UP0 ;  /* 0x0000003f06067287 */ /* 0x000fc40008000000 */
[----:B------:R-:W-:Y:S02]  /*1c10*/  USEL UR7, UR7, URZ, UP1 ;  /* 0x0000003f07077287 */ /* 0x000fe40008800000 */
[----:B------:R-:W-:Y:S01]  /*1c20*/  LOP3.LUT R5, R5, UR8, RZ, 0x3c, !PT ;  /* 0x0000000805057c12 */ /* 0x000fe2000f8e3cff */
[----:B------:R-:W-:Y:S09]  /*1c30*/  @P1 BRA `(.L_x_25) ;  /* 0xfffffff800a41947 */ /* 0x000ff2000383ffff */
.L_x_18:
[----:B------:R-:W2:Y:S02]  /*1c40*/  LDC R0, c[0x0][0x28c] ;  /* 0x0000a300ff007b82 */ /* 0x000ea40000000800 */
[----:B--2---:R-:W-:-:S13]  /*1c50*/  ISETP.GE.AND P1, PT, R0, 0x1, PT ;  /* 0x000000010000780c */ /* 0x004fda0003f26270 */
[----:B------:R-:W-:Y:S05]  /*1c60*/  @!P1 BRA `(.L_x_26) ;  /* 0x0000000000489947 */ /* 0x000fea0003800000 */
[----:B------:R-:W-:Y:S05]  /*1c70*/  @!P0 BRA `(.L_x_27) ;  /* 0x0000000000048947 */ /* 0x000fea0003800000 */
[----:B------:R-:W-:Y:S01]  /*1c80*/  BPT.TRAP 0x1 ;  /* 0x000000040000795c */ /* 0x000fe20000300000 */
.L_x_27:
[----:B------:R-:W2:Y:S01]  /*1c90*/  S2UR UR7, SR_CgaCtaId ;  /* 0x00000000000779c3 */ /* 0x000ea20000008800 */
[----:B------:R-:W-:Y:S01]  /*1ca0*/  UISETP.LT.AND UP0, UPT, UR40, 0x1, UPT ;  /* 0x000000012800788c */ /* 0x000fe2000bf01270 */
[----:B------:R-:W-:-:S03]  /*1cb0*/  ISETP.GT.U32.AND P0, PT, R19, 0x1, PT ;  /* 0x000000011300780c */ /* 0x000fc60003f04070 */
[----:B------:R-:W-:-:S04]  /*1cc0*/  USEL UR6, UR40, 0x1, UP0 ;  /* 0x0000000128067887 */ /* 0x000fc80008000000 */
[----:B------:R-:W-:-:S04]  /*1cd0*/  UIADD3 UR6, UR39, UR40, -UR6 ;  /* 0x0000002827067290 */ /* 0x000fc8000fffe806 */
[----:B------:R-:W-:-:S04]  /*1ce0*/  UIMAD.WIDE.U32 UR4, UR6, -0x33333333, URZ ;  /* 0xcccccccd060478a5 */ /* 0x000fc8000f8e003f */
[----:B------:R-:W-:-:S03]  /*1cf0*/  USHF.R.U32.HI UR4, URZ, 0x2, UR5 ;  /* 0x000000023f047899 */ /* 0x000fc60008011605 */
[----:B------:R-:W-:Y:S01]  /*1d00*/  UMOV UR5, 0x400 ;  /* 0x0000040000057882 */ /* 0x000fe20000000000 */
[----:B------:R-:W-:Y:S02]  /*1d10*/  UIMAD UR6, UR4, -0x5, UR6 ;  /* 0xfffffffb040678a4 */ /* 0x000fe4000f8e0206 */
[----:B--2---:R-:W-:-:S04]  /*1d20*/  ULEA UR5, UR7, UR5, 0x18 ;  /* 0x0000000507057291 */ /* 0x004fc8000f8ec03f */
[----:B------:R-:W-:-:S04]  /*1d30*/  ULEA UR6, UR6, UR5, 0x3 ;  /* 0x0000000506067291 */ /* 0x000fc8000f8e183f */
[----:B------:R-:W-:-:S04]  /*1d40*/  UIADD3 UR6, UR6, 0x28, URZ ;  /* 0x0000002806067890 */ /* 0x000fc8000fffe03f */
[----:B------:R-:W-:-:S09]  /*1d50*/  UPRMT UR6, URZ, 0x654, UR6 ;  /* 0x000006543f067896 */ /* 0x000fd20008000006 */
[----:B------:R-:W-:Y:S01]  /*1d60*/  SYNCS.ARRIVE.TRANS64.RED.A1T0 RZ, [UR6], RZ ;  /* 0x000000ffffff79a7 */ /* 0x000fe20008100406 */
[----:B------:R-:W-:Y:S05]  /*1d70*/  @P0 BRA `(.L_x_26) ;  /* 0x0000000000040947 */ /* 0x000fea0003800000 */
[----:B------:R-:W-:Y:S01]  /*1d80*/  BPT.TRAP 0x1 ;  /* 0x000000040000795c */ /* 0x000fe20000300000 */
.L_x_26:
[----:B------:R-:W2:Y:S01]  /*1d90*/  LDC R6, c[0x0][0x288] ;  /* 0x0000a200ff067b82 */ /* 0x000ea20000000800 */
[----:B01----:R-:W-:Y:S01]  /*1da0*/  LOP3.LUT R5, R18, 0x3, RZ, 0xc0, !PT ;  /* 0x0000000312057812 */ /* 0x003fe200078ec0ff */
[----:B------:R-:W-:Y:S01]  /*1db0*/  IMAD.SHL.U32 R11, R90, 0x40, RZ ;  /* 0x000000405a0b7824 */ /* 0x000fe200078e00ff */
[----:B------:R-:W-:Y:S01]  /*1dc0*/  SHF.R.U32.HI R3, RZ, 0x2, R18 ;  /* 0x00000002ff037819 */ /* 0x000fe20000011612 */
[----:B------:R-:W-:Y:S01]  /*1dd0*/  UIADD3 UR39, UR40, UR39, URZ ;  /* 0x0000002728277290 */ /* 0x000fe2000fffe03f */
[----:B------:R-:W-:Y:S01]  /*1de0*/  LOP3.LUT R4, R18, 0x60, RZ, 0xc0, !PT ;  /* 0x0000006012047812 */ /* 0x000fe200078ec0ff */
[----:B------:R-:W-:Y:S01]  /*1df0*/  ULDC UR7, c[0x0][0x284] ;  /* 0x0000a10000077ab9 */ /* 0x000fe20000000800 */
[----:B------:R-:W-:Y:S01]  /*1e00*/  LOP3.LUT R0, R22, 0x1, RZ, 0xc0, !PT ;  /* 0x0000000116007812 */ /* 0x000fe200078ec0ff */
[----:B------:R-:W-:Y:S01]  /*1e10*/  UISETP.GT.U32.AND UP0, UPT, UR39, 0x4, UPT ;  /* 0x000000042700788c */ /* 0x000fe2000bf04070 */
[----:B------:R-:W-:Y:S01]  /*1e20*/  LOP3.LUT R3, R3, 0x7, RZ, 0xc0, !PT ;  /* 0x0000000703037812 */ /* 0x000fe200078ec0ff */
[----:B------:R-:W-:Y:S01]  /*1e30*/  UISETP.GE.U32.AND UP1, UPT, UR40, 0x5, UPT ;  /* 0x000000052800788c */ /* 0x000fe2000bf26070 */
[----:B------:R-:W-:Y:S01]  /*1e40*/  SHF.R.U32.HI R4, RZ, 0x1, R4 ;  /* 0x00000001ff047819 */ /* 0x000fe20000011604 */
[----:B------:R-:W-:Y:S01]  /*1e50*/  IMAD.SHL.U32 R8, R0, 0x40, RZ ;  /* 0x0000004000087824 */ /* 0x000fe200078e00ff */
[----:B------:R-:W-:Y:S01]  /*1e60*/  UISETP.LT.U32.AND UP0, UPT, UR40, 0x5, UP0 ;  /* 0x000000052800788c */ /* 0x000fe20008701070 */
[----:B------:R-:W-:Y:S01]  /*1e70*/  SHF.R.S32.HI R21, RZ, 0x1f, R23 ;  /* 0x0000001fff157819 */ /* 0x000fe20000011417 */
[----:B------:R-:W-:Y:S01]  /*1e80*/  ULDC.64 UR8, c[0x0][0x5d0] ;  /* 0x0001740000087ab9 */ /* 0x000fe20000000a00 */
[--C-:B------:R-:W-:Y:S01]  /*1e90*/  IADD3 R7, RZ, -R4, -R3.reuse ;  /* 0x80000004ff077210 */ /* 0x100fe20007ffe803 */
[----:B------:R-:W-:Y:S01]  /*1ea0*/  UIMAD.WIDE.U32 UR4, UR39, -0x33333333, URZ ;  /* 0xcccccccd270478a5 */ /* 0x000fe2000f8e003f */
[----:B------:R-:W-:Y:S01]  /*1eb0*/  LOP3.LUT R3, R8, 0x40, R3, 0xe2, !PT ;  /* 0x0000004008037812 */ /* 0x000fe200078ee203 */
[----:B------:R-:W-:Y:S01]  /*1ec0*/  USEL UR6, URZ, 0x1, !UP0 ;  /* 0x000000013f067887 */ /* 0x000fe2000c000000 */
[----:B------:R-:W-:Y:S01]  /*1ed0*/  IMAD R8, R21, UR8, RZ ;  /* 0x0000000815087c24 */ /* 0x000fe2000f8e02ff */
[----:B------:R-:W-:Y:S01]  /*1ee0*/  USHF.R.U32.HI UR4, URZ, 0x2, UR5 ;  /* 0x000000023f047899 */ /* 0x000fe20008011605 */
[----:B------:R-:W-:Y:S01]  /*1ef0*/  IMAD R0, R0, -0x40, R7 ;  /* 0xffffffc000007824 */ /* 0x000fe200078e0207 */
[----:B------:R-:W-:Y:S01]  /*1f00*/  ULOP3.LUT UR38, UR38, UR6, URZ, 0x3c, !UPT ;  /* 0x0000000626267292 */ /* 0x000fe2000f8e3c3f */
[----:B--2---:R-:W-:Y:S01]  /*1f10*/  IMAD R10, R5, -0x2, R6 ;  /* 0xfffffffe050a7824 */ /* 0x004fe200078e0206 */
[----:B------:R-:W-:Y:S01]  /*1f20*/  ISETP.GE.AND P0, PT, R11, R6, PT ;  /* 0x000000060b00720c */ /* 0x000fe20003f06270 */
[----:B------:R-:W-:Y:S01]  /*1f30*/  IMAD.SHL.U32 R5, R94, 0x100, RZ ;  /* 0x000001005e057824 */ /* 0x000fe200078e00ff */
[----:B------:R-:W-:Y:S01]  /*1f40*/  SHF.L.U32 R6, R18, 0x1, RZ ;  /* 0x0000000112067819 */ /* 0x000fe200000006ff */
[----:B------:R-:W-:Y:S01]  /*1f50*/  IMAD.WIDE R94, R94, 0x100, RZ ;  /* 0x000001005e5e7825 */ /* 0x000fe200078e02ff */
[----:B------:R-:W-:-:S02]  /*1f60*/  UIMAD UR39, UR4, -0x5, UR39 ;  /* 0xfffffffb042778a4 */ /* 0x000fc4000f8e0227 */
[----:B------:R-:W-:Y:S01]  /*1f70*/  ISETP.GE.OR P0, PT, R5, UR7, P0 ;  /* 0x0000000705007c0c */ /* 0x000fe20008706670 */
[----:B------:R-:W-:Y:S01]  /*1f80*/  IMAD R13, R23, UR9, R8 ;  /* 0x00000009170d7c24 */ /* 0x000fe2000f8e0208 */
[----:B------:R-:W-:Y:S01]  /*1f90*/  LOP3.LUT R6, R11, 0x6, R6, 0xf8, !PT ;  /* 0x000000060b067812 */ /* 0x000fe200078ef806 */
[----:B------:R-:W-:Y:S01]  /*1fa0*/  @UP1 ULOP3.LUT UR38, UR38, 0x1, UR4, 0x78, !UPT ;  /* 0x0000000126261892 */ /* 0x000fe2000f8e7804 */
[----:B------:R-:W-:Y:S01]  /*1fb0*/  LOP3.LUT R113, R94, R3, R4, 0xfe, !PT ;  /* 0x000000035e717212 */ /* 0x000fe200078efe04 */
[----:B------:R-:W-:Y:S01]  /*1fc0*/  IMAD.IADD R4, R10, 0x1, -R11 ;  /* 0x000000010a047824 */ /* 0x000fe200078e0a0b */
[----:B------:R-:W-:Y:S02]  /*1fd0*/  SHF.R.S32.HI R7, RZ, 0x1f, R6 ;  /* 0x0000001fff077819 */ /* 0x000fe40000011406 */
[----:B------:R-:W-:Y:S01]  /*1fe0*/  IADD3 R3, -R5, UR7, R0 ;  /* 0x0000000705037c10 */ /* 0x000fe2000fffe100 */
[----:B------:R-:W-:Y:S02]  /*1ff0*/  IMAD.MOV.U32 R0, RZ, RZ, -0x1 ;  /* 0xffffffffff007424 */ /* 0x000fe400078e00ff */
[----:B------:R-:W-:-:S04]  /*2000*/  IMAD.WIDE.U32 R8, R23, UR8, R6 ;  /* 0x0000000817087c25 */ /* 0x000fc8000f8e0006 */
[----:B------:R-:W-:Y:S01]  /*2010*/  IMAD.IADD R9, R9, 0x1, R13 ;  /* 0x0000000109097824 */ /* 0x000fe200078e020d */
[----:B------:R-:W-:Y:S06]  /*2020*/  @P0 BRA `(.L_x_28) ;  /* 0x0000004c007c0947 */ /* 0x000fec0003800000 */
[----:B------:R-:W0:Y:S01]  /*2030*/  LDC.64 R12, c[0x0][0x5c8] ;  /* 0x00017200ff0c7b82 */ /* 0x000e220000000a00 */
[----:B-----5:R-:W-:Y:S01]  /*2040*/  FSETP.NEU.AND P1, PT, R89, RZ, PT ;  /* 0x000000ff5900720b */ /* 0x020fe20003f2d000 */
[----:B------:R-:W-:Y:S01]  /*2050*/  BSSY B0, `(.L_x_28) ;  /* 0x00004dc000007945 */ /* 0x000fe20003800000 */
[----:B------:R-:W-:-:S04]  /*2060*/  ISETP.GT.AND P6, PT, R4, RZ, PT ;  /* 0x000000ff0400720c */ /* 0x000fc80003fc4270 */
[----:B------:R-:W-:Y:S01]  /*2070*/  ISETP.GT.AND P0, PT, R3, RZ, P6 ;  /* 0x000000ff0300720c */ /* 0x000fe20003704270 */
[-C--:B0-----:R-:W-:Y:S02]  /*2080*/  IMAD R10, R95, R12.reuse, RZ ;  /* 0x0000000c5f0a7224 */ /* 0x081fe400078e02ff */
[----:B------:R-:W-:-:S04]  /*2090*/  IMAD.WIDE.U32 R104, R113, R12, R8 ;  /* 0x0000000c71687225 */ /* 0x000fc800078e0008 */
[----:B------:R-:W-:-:S04]  /*20a0*/  IMAD R5, R113, R13, R10 ;  /* 0x0000000d71057224 */ /* 0x000fc800078e020a */
[----:B------:R-:W-:Y:S01]  /*20b0*/  IMAD.IADD R93, R105, 0x1, R5 ;  /* 0x00000001695d7824 */ /* 0x000fe200078e0205 */
[----:B------:R-:W-:Y:S06]  /*20c0*/  @!P1 BRA `(.L_x_29) ;  /* 0x0000003400789947 */ /* 0x000fec0003800000 */
[----:B------:R-:W0:Y:S01]  /*20d0*/  LDC.64 R14, c[0x0][0x5b8] ;  /* 0x00016e00ff0e7b82 */ /* 0x000e220000000a00 */
[----:B------:R-:W-:-:S07]  /*20e0*/  ULDC.64 UR4, c[0x0][0x5c0] ;  /* 0x0001700000047ab9 */ /* 0x000fce0000000a00 */
[----:B------:R-:W1:Y:S08]  /*20f0*/  LDC.64 R96, c[0x0][0x5b0] ;  /* 0x00016c00ff607b82 */ /* 0x000e700000000a00 */
[----:B------:R-:W2:Y:S01]  /*2100*/  LDC.64 R10, c[0x0][0x5a8] ;  /* 0x00016a00ff0a7b82 */ /* 0x000ea20000000a00 */
[-C--:B0-----:R-:W-:Y:S02]  /*2110*/  IMAD R8, R21, R14.reuse, RZ ;  /* 0x0000000e15087224 */ /* 0x081fe400078e02ff */
[----:B------:R-:W-:-:S04]  /*2120*/  IMAD.WIDE.U32 R20, R23, R14, R6 ;  /* 0x0000000e17147225 */ /* 0x000fc800078e0006 */
[----:B------:R-:W-:Y:S02]  /*2130*/  IMAD R103, R23, R15, R8 ;  /* 0x0000000f17677224 */ /* 0x000fe400078e0208 */
[-C--:B-1----:R-:W-:Y:S02]  /*2140*/  IMAD R8, R95, R96.reuse, RZ ;  /* 0x000000605f087224 */ /* 0x082fe400078e02ff */
[----:B------:R-:W-:Y:S02]  /*2150*/  IMAD.IADD R91, R21, 0x1, R103 ;  /* 0x00000001155b7824 */ /* 0x000fe400078e0267 */
[----:B------:R-:W-:Y:S02]  /*2160*/  IMAD.MOV.U32 R90, RZ, RZ, R20 ;  /* 0x000000ffff5a7224 */ /* 0x000fe400078e0014 */
[C---:B------:R-:W-:Y:S02]  /*2170*/  IMAD R109, R113.reuse, R97, R8 ;  /* 0x00000061716d7224 */ /* 0x040fe400078e0208 */
[----:B------:R-:W-:-:S04]  /*2180*/  IMAD.WIDE.U32 R8, R113, R96, R90 ;  /* 0x0000006071087225 */ /* 0x000fc800078e005a */
[----:B------:R-:W-:Y:S01]  /*2190*/  IMAD.IADD R5, R9, 0x1, R109 ;  /* 0x0000000109057824 */ /* 0x000fe200078e026d */
[----:B--2---:R-:W-:-:S04]  /*21a0*/  LEA R98, P1, R8, R10, 0x1 ;  /* 0x0000000a08627211 */ /* 0x004fc800078208ff */
[----:B------:R-:W-:-:S05]  /*21b0*/  LEA.HI.X R99, R8, R11, R5, 0x1, P1 ;  /* 0x0000000b08637211 */ /* 0x000fca00008f0c05 */
[----:B------:R-:W2:Y:S01]  /*21c0*/  @P0 LDG.E.LTC128B.U16 R5, desc[UR36][R98.64] ;  /* 0x0000002462050981 */ /* 0x000ea2000c1e1520 */
[----:B------:R-:W-:Y:S01]  /*21d0*/  ISETP.GT.AND P4, PT, R4, 0x1, PT ;  /* 0x000000010400780c */ /* 0x000fe20003f84270 */
[----:B------:R-:W-:Y:S01]  /*21e0*/  IMAD.WIDE.U32 R8, R113, R96, R6 ;  /* 0x0000006071087225 */ /* 0x000fe200078e0006 */
[----:B------:R-:W-:Y:S02]  /*21f0*/  BSSY B1, `(.L_x_30) ;  /* 0x0000013000017945 */ /* 0x000fe40003800000 */
[----:B------:R-:W-:Y:S01]  /*2200*/  P2R R107, PR, RZ, 0x10 ;  /* 0x00000010ff6b7803 */ /* 0x000fe20000000000 */
[----:B------:R-:W-:Y:S02]  /*2210*/  IMAD.IADD R9, R109, 0x1, R9 ;  /* 0x000000016d097824 */ /* 0x000fe400078e0209 */
[----:B------:R-:W-:-:S04]  /*2220*/  IMAD.WIDE.U32 R100, R23, R14, R8 ;  /* 0x0000000e17647225 */ /* 0x000fc800078e0008 */
[----:B------:R-:W-:Y:S01]  /*2230*/  IMAD.IADD R9, R103, 0x1, R101 ;  /* 0x0000000167097824 */ /* 0x000fe200078e0265 */
[----:B------:R-:W-:Y:S02]  /*2240*/  LEA R8, P2, R100, R10, 0x1 ;  /* 0x0000000a64087211 */ /* 0x000fe400078408ff */
[----:B------:R-:W-:Y:S02]  /*2250*/  SHF.L.U64.HI R101, R96, 0x3, R97 ;  /* 0x0000000360657819 */ /* 0x000fe40000010261 */
[----:B------:R-:W-:Y:S01]  /*2260*/  LEA.HI.X R9, R100, R11, R9, 0x1, P2 ;  /* 0x0000000b64097211 */ /* 0x000fe200010f0c09 */
[----:B------:R-:W-:Y:S02]  /*2270*/  IMAD.SHL.U32 R100, R96, 0x8, RZ ;  /* 0x0000000860647824 */ /* 0x000fe400078e00ff */
[----:B--2---:R-:W-:-:S04]  /*2280*/  IMAD.U32 R92, R5, 0x10000, RZ ;  /* 0x00010000055c7824 */ /* 0x004fc800078e00ff */
[----:B------:R-:W-:Y:S01]  /*2290*/  FMUL R15, R92, R89 ;  /* 0x000000595c0f7220 */ /* 0x000fe20000400000 */
[----:B------:R-:W-:-:S03]  /*22a0*/  LEA R92, P1, R104, UR4, 0x1 ;  /* 0x00000004685c7c11 */ /* 0x000fc6000f8208ff */
[----:B------:R-:W-:Y:S01]  /*22b0*/  FFMA R15, R56, R88, R15 ;  /* 0x00000058380f7223 */ /* 0x000fe2000000000f */
[----:B------:R-:W-:Y:S02]  /*22c0*/  LEA.HI.X R93, R104, UR5, R93, 0x1, P1 ;  /* 0x00000005685d7c11 */ /* 0x000fe400088f0c5d */
[----:B------:R-:W-:Y:S02]  /*22d0*/  ISETP.GT.AND P1, PT, R3, RZ, P4 ;  /* 0x000000ff0300720c */ /* 0x000fe40002724270 */
[----:B------:R-:W-:-:S05]  /*22e0*/  F2FP.BF16.F32.PACK_AB R15, RZ, R15 ;  /* 0x0000000fff0f723e */ /* 0x000fca00000010ff */
[----:B------:R0:W-:Y:S06]  /*22f0*/  @P0 STG.E.U16 desc[UR36][R92.64], R15 ;  /* 0x0000000f5c000986 */ /* 0x0001ec000c101524 */
[----:B------:R-:W-:Y:S05]  /*2300*/  @!P1 BRA `(.L_x_31) ;  /* 0x0000000000049947 */ /* 0x000fea0003800000 */
[----:B------:R1:W5:Y:S02]  /*2310*/  LDG.E.LTC128B.U16 R5, desc[UR36][R8.64+0x2] ;  /* 0x0000022408057981 */ /* 0x000364000c1e1520 */
.L_x_31:
[----:B------:R-:W-:Y:S05]  /*2320*/  BSYNC B1 ;  /* 0x0000000000017941 */ /* 0x000fea0003800000 */
.L_x_30:
[----:B------:R-:W-:Y:S01]  /*2330*/  IMAD.WIDE.U32 R104, R113, R96, R100 ;  /* 0x0000006071687225 */ /* 0x000fe200078e0064 */
[----:B------:R-:W-:-:S03]  /*2340*/  ISETP.GT.AND P0, PT, R3, 0x8, P6 ;  /* 0x000000080300780c */ /* 0x000fc60003704270 */
[----:B-----5:R-:W-:Y:S01]  /*2350*/  IMAD.U32 R56, R5, 0x10000, RZ ;  /* 0x0001000005387824 */ /* 0x020fe200078e00ff */
[----:B0-----:R-:W-:Y:S01]  /*2360*/  IADD3 R15, P2, R20, R104, RZ ;  /* 0x00000068140f7210 */ /* 0x001fe20007f5e0ff */
[----:B------:R-:W-:Y:S02]  /*2370*/  IMAD.IADD R109, R109, 0x1, R105 ;  /* 0x000000016d6d7824 */ /* 0x000fe400078e0269 */
[----:B------:R-:W-:Y:S02]  /*2380*/  FMUL R56, R56, R89 ;  /* 0x0000005938387220 */ /* 0x000fe40000400000 */
[----:B------:R-:W-:Y:S02]  /*2390*/  IMAD.X R98, R109, 0x1, R91, P2 ;  /* 0x000000016d627824 */ /* 0x000fe400010e065b */
[----:B------:R-:W-:Y:S01]  /*23a0*/  FFMA R57, R57, R88, R56 ;  /* 0x0000005839397223 */ /* 0x000fe20000000038 */
[----:B------:R-:W-:-:S04]  /*23b0*/  LEA R56, P2, R15, R10, 0x1 ;  /* 0x0000000a0f387211 */ /* 0x000fc800078408ff */
[----:B------:R-:W-:Y:S02]  /*23c0*/  F2FP.BF16.F32.PACK_AB R99, RZ, R57 ;  /* 0x00000039ff63723e */ /* 0x000fe400000010ff */
[----:B------:R-:W-:Y:S02]  /*23d0*/  LEA.HI.X R57, R15, R11, R98, 0x1, P2 ;  /* 0x0000000b0f397211 */ /* 0x000fe400010f0c62 */
[----:B------:R-:W-:Y:S01]  /*23e0*/  PRMT R15, R5, 0x7610, R15 ;  /* 0x00007610050f7816 */ /* 0x000fe2000000000f */
[----:B------:R0:W-:Y:S05]  /*23f0*/  @P1 STG.E.U16 desc[UR36][R92.64+0x2], R99 ;  /* 0x000002635c001986 */ /* 0x0001ea000c101524 */
[----:B------:R2:W3:Y:S01]  /*2400*/  @P0 LDG.E.LTC128B.U16 R15, desc[UR36][R56.64] ;  /* 0x00000024380f0981 */ /* 0x0004e2000c1e1520 */
[----:B------:R-:W-:Y:S01]  /*2410*/  IADD3 R104, P1, R6, R104, RZ ;  /* 0x0000006806687210 */ /* 0x000fe20007f3e0ff */
[----:B------:R-:W-:Y:S01]  /*2420*/  BSSY B1, `(.L_x_32) ;  /* 0x0000012000017945 */ /* 0x000fe20003800000 */
[----:B------:R-:W-:-:S03]  /*2430*/  SHF.L.U64.HI R111, R12, 0x4, R13 ;  /* 0x000000040c6f7819 */ /* 0x000fc6000001020d */
[----:B------:R-:W-:Y:S01]  /*2440*/  IMAD.X R105, R7, 0x1, R109, P1 ;  /* 0x0000000107697824 */ /* 0x000fe200008e066d */
[----:B------:R-:W-:Y:S01]  /*2450*/  ISETP.GT.AND P1, PT, R3, 0x8, P4 ;  /* 0x000000080300780c */ /* 0x000fe20002724270 */
[----:B------:R-:W-:Y:S02]  /*2460*/  IMAD.SHL.U32 R109, R12, 0x10, RZ ;  /* 0x000000100c6d7824 */ /* 0x000fe400078e00ff */
[----:B------:R-:W-:-:S03]  /*2470*/  IMAD.WIDE.U32 R104, R23, R14, R104 ;  /* 0x0000000e17687225 */ /* 0x000fc600078e0068 */
[----:B--2---:R-:W-:Y:S01]  /*2480*/  LEA R56, P3, R104, R10, 0x1 ;  /* 0x0000000a68387211 */ /* 0x004fe200078608ff */
[----:B---3--:R-:W-:-:S04]  /*2490*/  IMAD.U32 R98, R15, 0x10000, RZ ;  /* 0x000100000f627824 */ /* 0x008fc800078e00ff */
[----:B------:R-:W-:Y:S01]  /*24a0*/  FMUL R5, R98, R89 ;  /* 0x0000005962057220 */ /* 0x000fe20000400000 */
[----:B------:R-:W-:-:S03]  /*24b0*/  IADD3 R98, P2, R109, R92, RZ ;  /* 0x0000005c6d627210 */ /* 0x000fc60007f5e0ff */
[----:B------:R-:W-:Y:S01]  /*24c0*/  FFMA R5, R58, R88, R5 ;  /* 0x000000583a057223 */ /* 0x000fe20000000005 */
[----:B------:R-:W-:Y:S02]  /*24d0*/  IMAD.IADD R58, R103, 0x1, R105 ;  /* 0x00000001673a7824 */ /* 0x000fe400078e0269 */
[----:B0-----:R-:W-:Y:S02]  /*24e0*/  IMAD.X R99, R111, 0x1, R93, P2 ;  /* 0x000000016f637824 */ /* 0x001fe400010e065d */
[----:B------:R-:W-:Y:S02]  /*24f0*/  F2FP.BF16.F32.PACK_AB R5, RZ, R5 ;  /* 0x00000005ff05723e */ /* 0x000fe400000010ff */
[----:B------:R-:W-:-:S03]  /*2500*/  LEA.HI.X R57, R104, R11, R58, 0x1, P3 ;  /* 0x0000000b68397211 */ /* 0x000fc600018f0c3a */
[----:B------:R0:W-:Y:S01]  /*2510*/  @P0 STG.E.U16 desc[UR36][R98.64], R5 ;  /* 0x0000000562000986 */ /* 0x0001e2000c101524 */
[----:B------:R-:W-:Y:S05]  /*2520*/  @!P1 BRA `(.L_x_33) ;  /* 0x0000000000049947 */ /* 0x000fea0003800000 */
[----:B------:R2:W5:Y:S02]  /*2530*/  LDG.E.LTC128B.U16 R15, desc[UR36][R56.64+0x2] ;  /* 0x00000224380f7981 */ /* 0x000564000c1e1520 */
.L_x_33:
[----:B------:R-:W-:Y:S05]  /*2540*/  BSYNC B1 ;  /* 0x0000000000017941 */ /* 0x000fea0003800000 */
.L_x_32:
[C---:B-----5:R-:W-:Y:S01]  /*2550*/  IMAD.U32 R58, R15.reuse, 0x10000, RZ ;  /* 0x000100000f3a7824 */ /* 0x060fe200078e00ff */
[----:B------:R-:W-:Y:S01]  /*2560*/  ISETP.GT.AND P4, PT, R4, 0x8, PT ;  /* 0x000000080400780c */ /* 0x000fe20003f84270 */
[----:B------:R-:W-:Y:S01]  /*2570*/  BSSY B1, `(.L_x_34) ;  /* 0x000000d000017945 */ /* 0x000fe20003800000 */
[----:B------:R-:W-:Y:S01]  /*2580*/  PRMT R104, R15, 0x7610, R104 ;  /* 0x000076100f687816 */ /* 0x000fe20000000068 */
[----:B------:R-:W-:Y:S01]  /*2590*/  FMUL R58, R58, R89 ;  /* 0x000000593a3a7220 */ /* 0x000fe20000400000 */
[----:B------:R-:W-:Y:S02]  /*25a0*/  ISETP.GT.AND P0, PT, R3, RZ, P4 ;  /* 0x000000ff0300720c */ /* 0x000fe40002704270 */
[----:B------:R-:W-:Y:S01]  /*25b0*/  P2R R108, PR, RZ, 0x10 ;  /* 0x00000010ff6c7803 */ /* 0x000fe20000000000 */
[----:B------:R-:W-:Y:S01]  /*25c0*/  FFMA R58, R59, R88, R58 ;  /* 0x000000583b3a7223 */ /* 0x000fe2000000003a */
[----:B------:R-:W-:-:S04]  /*25d0*/  IMAD.MOV.U32 R59, RZ, RZ, R99 ;  /* 0x000000ffff3b7224 */ /* 0x000fc800078e0063 */
[----:B------:R-:W-:-:S04]  /*25e0*/  F2FP.BF16.F32.PACK_AB R58, RZ, R58 ;  /* 0x0000003aff3a723e */ /* 0x000fc800000010ff */
[----:B0-----:R-:W-:Y:S01]  /*25f0*/  PRMT R5, R58, 0x7610, R5 ;  /* 0x000076103a057816 */ /* 0x001fe20000000005 */
[----:B------:R-:W-:-:S05]  /*2600*/  IMAD.MOV.U32 R58, RZ, RZ, R98 ;  /* 0x000000ffff3a7224 */ /* 0x000fca00078e0062 */
[----:B------:R0:W-:Y:S01]  /*2610*/  @P1 STG.E.U16 desc[UR36][R58.64+0x2], R5 ;  /* 0x000002053a001986 */ /* 0x0001e2000c101524 */
[----:B------:R-:W-:Y:S05]  /*2620*/  @!P0 BRA `(.L_x_35) ;  /* 0x0000000000048947 */ /* 0x000fea0003800000 */
[----:B------:R3:W5:Y:S02]  /*2630*/  LDG.E.LTC128B.U16 R104, desc[UR36][R8.64+0x10] ;  /* 0x0000102408687981 */ /* 0x000764000c1e1520 */
.L_x_35:
[----:B------:R-:W-:Y:S05]  /*2640*/  BSYNC B1 ;  /* 0x0000000000017941 */ /* 0x000fea0003800000 */
.L_x_34:
[----:B-----5:R-:W-:Y:S01]  /*2650*/  IMAD.U32 R106, R104, 0x10000, RZ ;  /* 0x00010000686a7824 */ /* 0x020fe200078e00ff */
[C---:B------:R-:W-:Y:S01]  /*2660*/  SHF.L.U64.HI R15, R12.reuse, 0x8, R13 ;  /* 0x000000080c0f7819 */ /* 0x040fe2000001020d */
[----:B0-----:R-:W-:Y:S01]  /*2670*/  IMAD.SHL.U32 R5, R12, 0x100, RZ ;  /* 0x000001000c057824 */ /* 0x001fe200078e00ff */
[----:B------:R-:W-:Y:S01]  /*2680*/  ISETP.GT.AND P3, PT, R4, 0x9, PT ;  /* 0x000000090400780c */ /* 0x000fe20003f64270 */
[----:B------:R-:W-:Y:S01]  /*2690*/  FMUL R105, R106, R89 ;  /* 0x000000596a697220 */ /* 0x000fe20000400000 */
[----:B------:R-:W-:Y:S02]  /*26a0*/  BSSY B1, `(.L_x_36) ;  /* 0x000000a000017945 */ /* 0x000fe40003800000 */
[----:B------:R-:W-:Y:S01]  /*26b0*/  IADD3 R12, P1, P2, R5, R92, R109 ;  /* 0x0000005c050c7210 */ /* 0x000fe20007a3e06d */
[----:B------:R-:W-:-:S03]  /*26c0*/  FFMA R105, R60, R88, R105 ;  /* 0x000000583c697223 */ /* 0x000fc60000000069 */
[----:B------:R-:W-:Y:S02]  /*26d0*/  IADD3.X R13, R15, R93, R111, P1, P2 ;  /* 0x0000005d0f0d7210 */ /* 0x000fe40000fe446f */
[----:B------:R-:W-:Y:S02]  /*26e0*/  F2FP.BF16.F32.PACK_AB R60, RZ, R105 ;  /* 0x00000069ff3c723e */ /* 0x000fe400000010ff */
[----:B------:R-:W-:Y:S02]  /*26f0*/  ISETP.GT.AND P1, PT, R3, RZ, P3 ;  /* 0x000000ff0300720c */ /* 0x000fe40001f24270 */
[----:B------:R-:W-:Y:S01]  /*2700*/  P2R R105, PR, RZ, 0x8 ;  /* 0x00000008ff697803 */ /* 0x000fe20000000000 */
[----:B------:R0:W-:Y:S10]  /*2710*/  @P0 STG.E.U16 desc[UR36][R92.64+0x10], R60 ;  /* 0x0000103c5c000986 */ /* 0x0001f4000c101524 */
[----:B------:R-:W-:Y:S05]  /*2720*/  @!P1 BRA `(.L_x_37) ;  /* 0x0000000000049947 */ /* 0x000fea0003800000 */
[----:B------:R4:W5:Y:S02]  /*2730*/  LDG.E.LTC128B.U16 R104, desc[UR36][R8.64+0x12] ;  /* 0x0000122408687981 */ /* 0x000964000c1e1520 */
.L_x_37:
[----:B------:R-:W-:Y:S05]  /*2740*/  BSYNC B1 ;  /* 0x0000000000017941 */ /* 0x000fea0003800000 */
.L_x_36:
[----:B0----5:R-:W-:Y:S01]  /*2750*/  IMAD.U32 R60, R104, 0x10000, RZ ;  /* 0x00010000683c7824 */ /* 0x021fe200078e00ff */
[----:B------:R-:W-:Y:S01]  /*2760*/  ISETP.GT.AND P0, PT, R3, 0x8, P4 ;  /* 0x000000080300780c */ /* 0x000fe20002704270 */
[----:B------:R-:W-:Y:S02]  /*2770*/  BSSY B1, `(.L_x_38) ;  /* 0x000000a000017945 */ /* 0x000fe40003800000 */
[----:B------:R-:W-:-:S04]  /*2780*/  FMUL R60, R60, R89 ;  /* 0x000000593c3c7220 */ /* 0x000fc80000400000 */
[----:B------:R-:W-:Y:S01]  /*2790*/  FFMA R60, R61, R88, R60 ;  /* 0x000000583d3c7223 */ /* 0x000fe2000000003c */
[----:B------:R-:W-:-:S04]  /*27a0*/  @P1 IMAD.MOV.U32 R61, RZ, RZ, R93 ;  /* 0x000000ffff3d1224 */ /* 0x000fc800078e005d */
[----:B------:R-:W-:-:S04]  /*27b0*/  F2FP.BF16.F32.PACK_AB R60, RZ, R60 ;  /* 0x0000003cff3c723e */ /* 0x000fc800000010ff */
[----:B------:R-:W-:Y:S01]  /*27c0*/  PRMT R106, R60, 0x7610, R106 ;  /* 0x000076103c6a7816 */ /* 0x000fe2000000006a */
[----:B------:R-:W-:-:S05]  /*27d0*/  @P1 IMAD.MOV.U32 R60, RZ, RZ, R92 ;  /* 0x000000ffff3c1224 */ /* 0x000fca00078e005c */
[----:B------:R0:W-:Y:S01]  /*27e0*/  @P1 STG.E.U16 desc[UR36][R60.64+0x12], R106 ;  /* 0x0000126a3c001986 */ /* 0x0001e2000c101524 */
[----:B------:R-:W-:Y:S05]  /*27f0*/  @!P0 BRA `(.L_x_39) ;  /* 0x0000000000048947 */ /* 0x000fea0003800000 */
[----:B------:R0:W5:Y:S02]  /*2800*/  LDG.E.LTC128B.U16 R104, desc[UR36][R56.64+0x10] ;  /* 0x0000102438687981 */ /* 0x000164000c1e1520 */
.L_x_39:
[----:B------:R-:W-:Y:S05]  /*2810*/  BSYNC B1 ;  /* 0x0000000000017941 */ /* 0x000fea0003800000 */
.L_x_38:
[----:B0----5:R-:W-:Y:S01]  /*2820*/  IMAD.U32 R60, R104, 0x10000, RZ ;  /* 0x00010000683c7824 */ /* 0x021fe200078e00ff */
[----:B------:R-:W-:Y:S01]  /*2830*/  ISETP.GT.AND P1, PT, R3, 0x8, P3 ;  /* 0x000000080300780c */ /* 0x000fe20001f24270 */
[----:B------:R-:W-:Y:S02]  /*2840*/  BSSY B1, `(.L_x_40) ;  /* 0x0000007000017945 */ /* 0x000fe40003800000 */
[----:B------:R-:W-:-:S04]  /*2850*/  FMUL R61, R60, R89 ;  /* 0x000000593c3d7220 */ /* 0x000fc80000400000 */
[----:B------:R-:W-:-:S05]  /*2860*/  FFMA R61, R62, R88, R61 ;  /* 0x000000583e3d7223 */ /* 0x000fca000000003d */
[----:B------:R-:W-:-:S05]  /*2870*/  F2FP.BF16.F32.PACK_AB R61, RZ, R61 ;  /* 0x0000003dff3d723e */ /* 0x000fca00000010ff */
[----:B------:R0:W-:Y:S01]  /*2880*/  @P0 STG.E.U16 desc[UR36][R58.64+0x10], R61 ;  /* 0x0000103d3a000986 */ /* 0x0001e2000c101524 */
[----:B------:R-:W-:Y:S05]  /*2890*/  @!P1 BRA `(.L_x_41) ;  /* 0x0000000000049947 */ /* 0x000fea0003800000 */
[----:B------:R0:W5:Y:S02]  /*28a0*/  LDG.E.LTC128B.U16 R104, desc[UR36][R56.64+0x12] ;  /* 0x0000122438687981 */ /* 0x000164000c1e1520 */
.L_x_41:
[----:B------:R-:W-:Y:S05]  /*28b0*/  BSYNC B1 ;  /* 0x0000000000017941 */ /* 0x000fea0003800000 */
.L_x_40:
[----:B-----5:R-:W-:Y:S01]  /*28c0*/  IMAD.U32 R60, R104, 0x10000, RZ ;  /* 0x00010000683c7824 */ /* 0x020fe200078e00ff */
[----:B------:R-:W-:Y:S01]  /*28d0*/  IADD3 R113, P0, R113, 0x80, RZ ;  /* 0x0000008071717810 */ /* 0x000fe20007f1e0ff */
[----:B------:R-:W-:Y:S01]  /*28e0*/  BSSY B1, `(.L_x_42) ;  /* 0x000000b000017945 */ /* 0x000fe20003800000 */
[----:B------:R-:W-:Y:S01]  /*28f0*/  ISETP.GT.AND P2, PT, R4, 0x10, PT ;  /* 0x000000100400780c */ /* 0x000fe20003f44270 */
[----:B------:R-:W-:Y:S02]  /*2900*/  FMUL R60, R60, R89 ;  /* 0x000000593c3c7220 */ /* 0x000fe40000400000 */
[----:B------:R-:W-:Y:S01]  /*2910*/  IMAD.X R95, RZ, RZ, R95, P0 ;  /* 0x000000ffff5f7224 */ /* 0x000fe200000e065f */
[----:B------:R-:W-:Y:S01]  /*2920*/  ISETP.GT.AND P0, PT, R3, RZ, P2 ;  /* 0x000000ff0300720c */ /* 0x000fe20001704270 */
[----:B------:R-:W-:Y:S01]  /*2930*/  FFMA R60, R63, R88, R60 ;  /* 0x000000583f3c7223 */ /* 0x000fe2000000003c */
[----:B------:R-:W-:-:S04]  /*2940*/  P2R R106, PR, RZ, 0x4 ;  /* 0x00000004ff6a7803 */ /* 0x000fc80000000000 */
[----:B------:R-:W-:-:S05]  /*2950*/  F2FP.BF16.F32.PACK_AB R60, RZ, R60 ;  /* 0x0000003cff3c723e */ /* 0x000fca00000010ff */
[----:B------:R0:W-:Y:S02]  /*2960*/  @P1 STG.E.U16 desc[UR36][R58.64+0x12], R60 ;  /* 0x0000123c3a001986 */ /* 0x0001e4000c101524 */
[----:B------:R-:W-:Y:S05]  /*2970*/  @!P0 BRA `(.L_x_43) ;  /* 0x0000000000048947 */ /* 0x000fea0003800000 */
[----:B------:R0:W5:Y:S02]  /*2980*/  LDG.E.LTC128B.U16 R104, desc[UR36][R8.64+0x20] ;  /* 0x0000202408687981 */ /* 0x000164000c1e1520 */
.L_x_43:
[----:B------:R-:W-:Y:S05]  /*2990*/  BSYNC B1 ;  /* 0x0000000000017941 */ /* 0x000fea0003800000 */
.L_x_42:
[----:B0----5:R-:W-:Y:S01]  /*29a0*/  IMAD.U32 R60, R104, 0x10000, RZ ;  /* 0x00010000683c7824 */ /* 0x021fe200078e00ff */
[----:B------:R-:W-:Y:S01]  /*29b0*/  ISETP.GT.AND P1, PT, R4, 0x11, PT ;  /* 0x000000110400780c */ /* 0x000fe20003f24270 */
[-C--:B------:R-:W-:Y:S01]  /*29c0*/  IMAD.WIDE.U32 R62, R113, R96.reuse, R6 ;  /* 0x00000060713e7225 */ /* 0x080fe200078e0006 */
[----:B------:R-:W-:Y:S03]  /*29d0*/  BSSY B1, `(.L_x_44) ;  /* 0x0000021000017945 */ /* 0x000fe60003800000 */
[----:B------:R-:W-:Y:S01]  /*29e0*/  FMUL R21, R60, R89 ;  /* 0x000000593c157220 */ /* 0x000fe20000400000 */
[----:B------:R-:W-:-:S03]  /*29f0*/  IMAD R60, R95, R96, RZ ;  /* 0x000000605f3c7224 */ /* 0x000fc600078e02ff */
[----:B------:R-:W-:Y:S01]  /*2a00*/  FFMA R21, R64, R88, R21 ;  /* 0x0000005840157223 */ /* 0x000fe20000000015 */
[C---:B------:R-:W-:Y:S02]  /*2a10*/  IMAD R109, R113.reuse, R97, R60 ;  /* 0x00000061716d7224 */ /* 0x040fe400078e023c */
[----:B------:R-:W-:Y:S02]  /*2a20*/  IMAD.WIDE.U32 R60, R113, R96, R90 ;  /* 0x00000060713c7225 */ /* 0x000fe400078e005a */
[----:B------:R-:W-:Y:S02]  /*2a30*/  F2FP.BF16.F32.PACK_AB R21, RZ, R21 ;  /* 0x00000015ff15723e */ /* 0x000fe400000010ff */
[----:B------:R-:W-:Y:S02]  /*2a40*/  IMAD.IADD R63, R109, 0x1, R63 ;  /* 0x000000016d3f7824 */ /* 0x000fe400078e023f */
[----:B------:R-:W-:Y:S01]  /*2a50*/  PRMT R95, R21, 0x7610, R95 ;  /* 0x00007610155f7816 */ /* 0x000fe2000000005f */
[----:B------:R-:W-:-:S02]  /*2a60*/  IMAD.IADD R21, R61, 0x1, R109 ;  /* 0x000000013d157824 */ /* 0x000fc400078e026d */
[----:B------:R-:W-:Y:S02]  /*2a70*/  IMAD.WIDE.U32 R96, R113, R96, R100 ;  /* 0x0000006071607225 */ /* 0x000fe400078e0064 */
[----:B------:R0:W-:Y:S02]  /*2a80*/  @P0 STG.E.U16 desc[UR36][R92.64+0x20], R95 ;  /* 0x0000205f5c000986 */ /* 0x0001e4000c101524 */
[----:B------:R-:W-:Y:S02]  /*2a90*/  IMAD.IADD R109, R109, 0x1, R97 ;  /* 0x000000016d6d7824 */ /* 0x000fe400078e0261 */
[----:B0-----:R-:W-:Y:S01]  /*2aa0*/  IMAD.WIDE.U32 R94, R23, R14, R62 ;  /* 0x0000000e175e7225 */ /* 0x001fe200078e003e */
[----:B------:R-:W-:-:S04]  /*2ab0*/  LEA R62, P0, R60, R10, 0x1 ;  /* 0x0000000a3c3e7211 */ /* 0x000fc800078008ff */
[----:B------:R-:W-:Y:S01]  /*2ac0*/  LEA.HI.X R63, R60, R11, R21, 0x1, P0 ;  /* 0x0000000b3c3f7211 */ /* 0x000fe200000f0c15 */
[----:B------:R-:W-:Y:S01]  /*2ad0*/  IMAD.IADD R21, R103, 0x1, R95 ;  /* 0x0000000167157824 */ /* 0x000fe200078e025f */
[----:B------:R-:W-:-:S04]  /*2ae0*/  LEA R60, P0, R94, R10, 0x1 ;  /* 0x0000000a5e3c7211 */ /* 0x000fc800078008ff */
[----:B------:R-:W-:Y:S02]  /*2af0*/  LEA.HI.X R61, R94, R11, R21, 0x1, P0 ;  /* 0x0000000b5e3d7211 */ /* 0x000fe400000f0c15 */
[----:B------:R-:W-:-:S05]  /*2b00*/  IADD3 R64, P0, R20, R96, RZ ;  /* 0x0000006014407210 */ /* 0x000fca0007f1e0ff */
[----:B------:R-:W-:Y:S01]  /*2b10*/  IMAD.X R90, R109, 0x1, R91, P0 ;  /* 0x000000016d5a7824 */ /* 0x000fe200000e065b */
[----:B------:R-:W-:-:S05]  /*2b20*/  IADD3 R20, P0, R6, R96, RZ ;  /* 0x0000006006147210 */ /* 0x000fca0007f1e0ff */
[----:B------:R-:W-:Y:S01]  /*2b30*/  IMAD.X R21, R7, 0x1, R109, P0 ;  /* 0x0000000107157824 */ /* 0x000fe200000e066d */
[----:B------:R-:W-:Y:S01]  /*2b40*/  LEA R6, P0, R64, R10, 0x1 ;  /* 0x0000000a40067211 */ /* 0x000fe200078008ff */
[----:B------:R-:W-:-:S03]  /*2b50*/  IMAD.WIDE.U32 R20, R23, R14, R20 ;  /* 0x0000000e17147225 */ /* 0x000fc600078e0014 */
[----:B------:R-:W-:Y:S02]  /*2b60*/  LEA.HI.X R7, R64, R11, R90, 0x1, P0 ;  /* 0x0000000b40077211 */ /* 0x000fe400000f0c5a */
[----:B------:R-:W-:Y:S01]  /*2b70*/  P2R R23, PR, RZ, 0x2 ;  /* 0x00000002ff177803 */ /* 0x000fe20000000000 */
[----:B------:R-:W-:Y:S01]  /*2b80*/  IMAD.IADD R103, R103, 0x1, R21 ;  /* 0x0000000167677824 */ /* 0x000fe200078e0215 */
[----:B------:R-:W-:-:S04]  /*2b90*/  LEA R10, P0, R20, R10, 0x1 ;  /* 0x0000000a140a7211 */ /* 0x000fc800078008ff */
[----:B------:R-:W-:Y:S02]  /*2ba0*/  LEA.HI.X R11, R20, R11, R103, 0x1, P0 ;  /* 0x0000000b140b7211 */ /* 0x000fe400000f0c67 */
[----:B------:R-:W-:-:S13]  /*2bb0*/  ISETP.GT.AND P0, PT, R3, RZ, P1 ;  /* 0x000000ff0300720c */ /* 0x000fda0000f04270 */
[----:B------:R-:W-:Y:S05]  /*2bc0*/  @!P0 BRA `(.L_x_45) ;  /* 0x0000000000048947 */ /* 0x000fea0003800000 */
[----:B------:R0:W5:Y:S02]  /*2bd0*/  LDG.E.LTC128B.U16 R104, desc[UR36][R8.64+0x22] ;  /* 0x0000222408687981 */ /* 0x000164000c1e1520 */
.L_x_45:
[----:B------:R-:W-:Y:S05]  /*2be0*/  BSYNC B1 ;  /* 0x0000000000017941 */ /* 0x000fea0003800000 */
.L_x_44:
[----:B-----5:R-:W-:Y:S01]  /*2bf0*/  IMAD.U32 R14, R104, 0x10000, RZ ;  /* 0x00010000680e7824 */ /* 0x020fe200078e00ff */
[----:B------:R-:W-:Y:S01]  /*2c00*/  BSSY B1, `(.L_x_46) ;  /* 0x000000a000017945 */ /* 0x000fe20003800000 */
[----:B------:R-:W-:Y:S02]  /*2c10*/  @P0 IMAD.MOV.U32 R20, RZ, RZ, R92 ;  /* 0x000000ffff140224 */ /* 0x000fe400078e005c */
[----:B------:R-:W-:Y:S01]  /*2c20*/  FMUL R14, R14, R89 ;  /* 0x000000590e0e7220 */ /* 0x000fe20000400000 */
[----:B------:R-:W-:-:S03]  /*2c30*/  @P0 IMAD.MOV.U32 R21, RZ, RZ, R93 ;  /* 0x000000ffff150224 */ /* 0x000fc600078e005d */
[----:B------:R-:W-:-:S05]  /*2c40*/  FFMA R14, R65, R88, R14 ;  /* 0x00000058410e7223 */ /* 0x000fca000000000e */
[----:B------:R-:W-:-:S05]  /*2c50*/  F2FP.BF16.F32.PACK_AB R14, RZ, R14 ;  /* 0x0000000eff0e723e */ /* 0x000fca00000010ff */
[----:B------:R0:W-:Y:S01]  /*2c60*/  @P0 STG.E.U16 desc[UR36][R20.64+0x22], R14 ;  /* 0x0000220e14000986 */ /* 0x0001e2000c101524 */
[----:B------:R-:W-:-:S13]  /*2c70*/  ISETP.GT.AND P0, PT, R3, 0x8, P2 ;  /* 0x000000080300780c */ /* 0x000fda0001704270 */
[----:B0-----:R-:W-:Y:S05]  /*2c80*/  @!P0 BRA `(.L_x_47) ;  /* 0x0000000000048947 */ /* 0x001fea0003800000 */
[----:B------:R0:W5:Y:S02]  /*2c90*/  LDG.E.LTC128B.U16 R104, desc[UR36][R56.64+0x20] ;  /* 0x0000202438687981 */ /* 0x000164000c1e1520 */
.L_x_47:
[----:B------:R-:W-:Y:S05]  /*2ca0*/  BSYNC B1 ;  /* 0x0000000000017941 */ /* 0x000fea0003800000 */
.L_x_46:
[----:B-----5:R-:W-:Y:S01]  /*2cb0*/  SHF.L.U32 R14, R104, 0x10, RZ ;  /* 0x00000010680e7819 */ /* 0x020fe200000006ff */
[----:B------:R-:W-:Y:S04]  /*2cc0*/  BSSY B1, `(.L_x_48) ;  /* 0x0000008000017945 */ /* 0x000fe80003800000 */
[----:B------:R-:W-:-:S04]  /*2cd0*/  FMUL R21, R14, R89 ;  /* 0x000000590e157220 */ /* 0x000fc80000400000 */
[----:B------:R-:W-:-:S05]  /*2ce0*/  FFMA R21, R66, R88, R21 ;  /* 0x0000005842157223 */ /* 0x000fca0000000015 */
[----:B------:R-:W-:-:S05]  /*2cf0*/  F2FP.BF16.F32.PACK_AB R21, RZ, R21 ;  /* 0x00000015ff15723e */ /* 0x000fca00000010ff */
[----:B------:R0:W-:Y:S01]  /*2d00*/  @P0 STG.E.U16 desc[UR36][R58.64+0x20], R21 ;  /* 0x000020153a000986 */ /* 0x0001e2000c101524 */
[----:B------:R-:W-:-:S13]  /*2d10*/  ISETP.GT.AND P0, PT, R3, 0x8, P1 ;  /* 0x000000080300780c */ /* 0x000fda0000f04270 */
[----:B0-----:R-:W-:Y:S05]  /*2d20*/  @!P0 BRA `(.L_x_49) ;  /* 0x0000000000048947 */ /* 0x001fea0003800000 */
[----:B------:R0:W5:Y:S02]  /*2d30*/  LDG.E.LTC128B.U16 R104, desc[UR36][R56.64+0x22] ;  /* 0x0000222438687981 */ /* 0x000164000c1e1520 */
.L_x_49:
[----:B------:R-:W-:Y:S05]  /*2d40*/  BSYNC B1 ;  /* 0x0000000000017941 */ /* 0x000fea0003800000 */
.L_x_48:
[----:B-----5:R-:W-:Y:S01]  /*2d50*/  IMAD.U32 R14, R104, 0x10000, RZ ;  /* 0x00010000680e7824 */ /* 0x020fe200078e00ff */
[----:B------:R-:W-:Y:S01]  /*2d60*/  ISETP.GT.AND P2, PT, R4, 0x18, PT ;  /* 0x000000180400780c */ /* 0x000fe20003f44270 */
[----:B------:R-:W-:Y:S02]  /*2d70*/  BSSY B1, `(.L_x_50) ;  /* 0x0000009000017945 */ /* 0x000fe40003800000 */
[----:B------:R-:W-:Y:S01]  /*2d80*/  FMUL R14, R14, R89 ;  /* 0x000000590e0e7220 */ /* 0x000fe20000400000 */
[----:B------:R-:W-:-:S03]  /*2d90*/  P2R R90, PR, RZ, 0x4 ;  /* 0x00000004ff5a7803 */ /* 0x000fc60000000000 */
[----:B------:R-:W-:-:S05]  /*2da0*/  FFMA R14, R67, R88, R14 ;  /* 0x00000058430e7223 */ /* 0x000fca000000000e */
[----:B------:R-:W-:-:S05]  /*2db0*/  F2FP.BF16.F32.PACK_AB R14, RZ, R14 ;  /* 0x0000000eff0e723e */ /* 0x000fca00000010ff */
[----:B------:R0:W-:Y:S01]  /*2dc0*/  @P0 STG.E.U16 desc[UR36][R58.64+0x22], R14 ;  /* 0x0000220e3a000986 */ /* 0x0001e2000c101524 */
[----:B------:R-:W-:-:S13]  /*2dd0*/  ISETP.GT.AND P0, PT, R3, RZ, P2 ;  /* 0x000000ff0300720c */ /* 0x000fda0001704270 */
[----:B0-----:R-:W-:Y:S05]  /*2de0*/  @!P0 BRA `(.L_x_51) ;  /* 0x0000000000048947 */ /* 0x001fea0003800000 */
[----:B------:R0:W5:Y:S02]  /*2df0*/  LDG.E.LTC128B.U16 R104, desc[UR36][R8.64+0x30] ;  /* 0x0000302408687981 */ /* 0x000164000c1e1520 */
.L_x_51:
[----:B------:R-:W-:Y:S05]  /*2e00*/  BSYNC B1 ;  /* 0x0000000000017941 */ /* 0x000fea0003800000 */
.L_x_50:
[----:B-----5:R-:W-:Y:S01]  /*2e10*/  IMAD.U32 R14, R104, 0x10000, RZ ;  /* 0x00010000680e7824 */ /* 0x020fe200078e00ff */
[----:B------:R-:W-:Y:S01]  /*2e20*/  ISETP.GT.AND P1, PT, R4, 0x19, PT ;  /* 0x000000190400780c */ /* 0x000fe20003f24270 */
[----:B------:R-:W-:Y:S01]  /*2e30*/  @P0 IMAD.MOV.U32 R20, RZ, RZ, R92 ;  /* 0x000000ffff140224 */ /* 0x000fe200078e005c */
[----:B------:R-:W-:Y:S01]  /*2e40*/  BSSY B1, `(.L_x_52) ;  /* 0x000000b000017945 */ /* 0x000fe20003800000 */
[----:B------:R-:W-:-:S04]  /*2e50*/  FMUL R21, R14, R89 ;  /* 0x000000590e157220 */ /* 0x000fc80000400000 */
[----:B------:R-:W-:Y:S01]  /*2e60*/  FFMA R21, R68, R88, R21 ;  /* 0x0000005844157223 */ /* 0x000fe20000000015 */
[----:B------:R-:W-:-:S04]  /*2e70*/  P2R R68, PR, RZ, 0x2 ;  /* 0x00000002ff447803 */ /* 0x000fc80000000000 */
[----:B------:R-:W-:-:S04]  /*2e80*/  F2FP.BF16.F32.PACK_AB R21, RZ, R21 ;  /* 0x00000015ff15723e */ /* 0x000fc800000010ff */
[----:B------:R-:W-:Y:S01]  /*2e90*/  PRMT R14, R21, 0x7610, R14 ;  /* 0x00007610150e7816 */ /* 0x000fe2000000000e */
[----:B------:R-:W-:-:S05]  /*2ea0*/  @P0 IMAD.MOV.U32 R21, RZ, RZ, R93 ;  /* 0x000000ffff150224 */ /* 0x000fca00078e005d */
[----:B------:R0:W-:Y:S01]  /*2eb0*/  @P0 STG.E.U16 desc[UR36][R20.64+0x30], R14 ;  /* 0x0000300e14000986 */ /* 0x0001e2000c101524 */
[----:B------:R-:W-:-:S13]  /*2ec0*/  ISETP.GT.AND P0, PT, R3, RZ, P1 ;  /* 0x000000ff0300720c */ /* 0x000fda0000f04270 */
[----:B0-----:R-:W-:Y:S05]  /*2ed0*/  @!P0 BRA `(.L_x_53) ;  /* 0x0000000000048947 */ /* 0x001fea0003800000 */
[----:B------:R0:W5:Y:S02]  /*2ee0*/  LDG.E.LTC128B.U16 R104, desc[UR36][R8.64+0x32] ;  /* 0x0000322408687981 */ /* 0x000164000c1e1520 */
.L_x_53:
[----:B------:R-:W-:Y:S05]  /*2ef0*/  BSYNC B1 ;  /* 0x0000000000017941 */ /* 0x000fea0003800000 */
.L_x_52:
        /* <DEDUP_REMOVED lines=11> */
.L_x_55:
[----:B------:R-:W-:Y:S05]  /*2fb0*/  BSYNC B1 ;  /* 0x0000000000017941 */ /* 0x000fea0003800000 */
.L_x_54:
[----:B-----5:R-:W-:Y:S01]  /*2fc0*/  IMAD.U32 R14, R104, 0x10000, RZ ;  /* 0x00010000680e7824 */ /* 0x020fe200078e00ff */
[----:B------:R-:W-:Y:S03]  /*2fd0*/  BSSY B1, `(.L_x_56) ;  /* 0x0000008000017945 */ /* 0x000fe60003800000 */
[----:B------:R-:W-:-:S04]  /*2fe0*/  FMUL R21, R14, R89 ;  /* 0x000000590e157220 */ /* 0x000fc80000400000 */
[----:B------:R-:W-:-:S05]  /*2ff0*/  FFMA R21, R70, R88, R21 ;  /* 0x0000005846157223 */ /* 0x000fca0000000015 */
[----:B------:R-:W-:-:S05]  /*3000*/  F2FP.BF16.F32.PACK_AB R21, RZ, R21 ;  /* 0x00000015ff15723e */ /* 0x000fca00000010ff */
[----:B------:R0:W-:Y:S01]  /*3010*/  @P0 STG.E.U16 desc[UR36][R58.64+0x30], R21 ;  /* 0x000030153a000986 */ /* 0x0001e2000c101524 */
[----:B------:R-:W-:-:S13]  /*3020*/  ISETP.GT.AND P0, PT, R3, 0x8, P1 ;  /* 0x000000080300780c */ /* 0x000fda0000f04270 */
[----:B0-----:R-:W-:Y:S05]  /*3030*/  @!P0 BRA `(.L_x_57) ;  /* 0x0000000000048947 */ /* 0x001fea0003800000 */
[----:B------:R0:W5:Y:S02]  /*3040*/  LDG.E.LTC128B.U16 R104, desc[UR36][R56.64+0x32] ;  /* 0x0000322438687981 */ /* 0x000164000c1e1520 */
.L_x_57:
[----:B------:R-:W-:Y:S05]  /*3050*/  BSYNC B1 ;  /* 0x0000000000017941 */ /* 0x000fea0003800000 */
.L_x_56:
        /* <DEDUP_REMOVED lines=11> */
.L_x_59:
[----:B------:R-:W-:Y:S05]  /*3110*/  BSYNC B1 ;  /* 0x0000000000017941 */ /* 0x000fea0003800000 */
.L_x_58:
[----:B-----5:R-:W-:Y:S01]  /*3120*/  IMAD.U32 R14, R104, 0x10000, RZ ;  /* 0x00010000680e7824 */ /* 0x020fe200078e00ff */
[----:B------:R-:W-:Y:S01]  /*3130*/  ISETP.GT.AND P1, PT, R4, 0x21, PT ;  /* 0x000000210400780c */ /* 0x000fe20003f24270 */
[----:B------:R-:W-:Y:S01]  /*3140*/  @P0 IMAD.MOV.U32 R20, RZ, RZ, R92 ;  /* 0x000000ffff140224 */ /* 0x000fe200078e005c */
[----:B------:R-:W-:Y:S01]  /*3150*/  BSSY B1, `(.L_x_60) ;  /* 0x000000b000017945 */ /* 0x000fe20003800000 */
[----:B------:R-:W-:Y:S01]  /*3160*/  FMUL R21, R14, R89 ;  /* 0x000000590e157220 */ /* 0x000fe20000400000 */
[----:B------:R-:W-:-:S03]  /*3170*/  P2R R70, PR, RZ, 0x2 ;  /* 0x00000002ff467803 */ /* 0x000fc60000000000 */
[----:B------:R-:W-:-:S05]  /*3180*/  FFMA R21, R72, R88, R21 ;  /* 0x0000005848157223 */ /* 0x000fca0000000015 */
[----:B------:R-:W-:-:S04]  /*3190*/  F2FP.BF16.F32.PACK_AB R21, RZ, R21 ;  /* 0x00000015ff15723e */ /* 0x000fc800000010ff */
[----:B------:R-:W-:Y:S01]  /*31a0*/  PRMT R14, R21, 0x7610, R14 ;  /* 0x00007610150e7816 */ /* 0x000fe2000000000e */
[----:B------:R-:W-:-:S05]  /*31b0*/  @P0 IMAD.MOV.U32 R21, RZ, RZ, R93 ;  /* 0x000000ffff150224 */ /* 0x000fca00078e005d */
[----:B------:R0:W-:Y:S01]  /*31c0*/  @P0 STG.E.U16 desc[UR36][R20.64+0x40], R14 ;  /* 0x0000400e14000986 */ /* 0x0001e2000c101524 */
[----:B------:R-:W-:-:S13]  /*31d0*/  ISETP.GT.AND P0, PT, R3, RZ, P1 ;  /* 0x000000ff0300720c */ /* 0x000fda0000f04270 */
[----:B0-----:R-:W-:Y:S05]  /*31e0*/  @!P0 BRA `(.L_x_61) ;  /* 0x0000000000048947 */ /* 0x001fea0003800000 */
[----:B------:R0:W5:Y:S02]  /*31f0*/  LDG.E.LTC128B.U16 R104, desc[UR36][R8.64+0x42] ;  /* 0x0000422408687981 */ /* 0x000164000c1e1520 */
.L_x_61:
[----:B------:R-:W-:Y:S05]  /*3200*/  BSYNC B1 ;  /* 0x0000000000017941 */ /* 0x000fea0003800000 */
.L_x_60:
        /* <DEDUP_REMOVED lines=11> */
.L_x_63:
[----:B------:R-:W-:Y:S05]  /*32c0*/  BSYNC B1 ;  /* 0x0000000000017941 */ /* 0x000fea0003800000 */
.L_x_62:
        /* <DEDUP_REMOVED lines=9> */
.L_x_65:
[----:B------:R-:W-:Y:S05]  /*3360*/  BSYNC B1 ;  /* 0x0000000000017941 */ /* 0x000fea0003800000 */
.L_x_64:
        /* <DEDUP_REMOVED lines=11> */
.L_x_67:
[----:B------:R-:W-:Y:S05]  /*3420*/  BSYNC B1 ;  /* 0x0000000000017941 */ /* 0x000fea0003800000 */
.L_x_66:
[----:B-----5:R-:W-:Y:S01]  /*3430*/  IMAD.U32 R14, R104, 0x10000, RZ ;  /* 0x00010000680e7824 */ /* 0x020fe200078e00ff */
[----:B------:R-:W-:Y:S01]  /*3440*/  ISETP.GT.AND P5, PT, R4, 0x29, PT ;  /* 0x000000290400780c */ /* 0x000fe20003fa4270 */
[----:B------:R-:W-:Y:S01]  /*3450*/  @P0 IMAD.MOV.U32 R20, RZ, RZ, R92 ;  /* 0x000000ffff140224 */ /* 0x000fe200078e005c */
[----:B------:R-:W-:Y:S01]  /*3460*/  BSSY B1, `(.L_x_68) ;  /* 0x000000b000017945 */ /* 0x000fe20003800000 */
[----:B------:R-:W-:-:S04]  /*3470*/  FMUL R21, R14, R89 ;  /* 0x000000590e157220 */ /* 0x000fc80000400000 */
[----:B------:R-:W-:-:S05]  /*3480*/  FFMA R21, R76, R88, R21 ;  /* 0x000000584c157223 */ /* 0x000fca0000000015 */
[----:B------:R-:W-:-:S04]  /*3490*/  F2FP.BF16.F32.PACK_AB R21, RZ, R21 ;  /* 0x00000015ff15723e */ /* 0x000fc800000010ff */
[----:B------:R-:W-:Y:S01]  /*34a0*/  PRMT R14, R21, 0x7610, R14 ;  /* 0x00007610150e7816 */ /* 0x000fe2000000000e */
[----:B------:R-:W-:-:S05]  /*34b0*/  @P0 IMAD.MOV.U32 R21, RZ, RZ, R93 ;  /* 0x000000ffff150224 */ /* 0x000fca00078e005d */
[----:B------:R1:W-:Y:S01]  /*34c0*/  @P0 STG.E.U16 desc[UR36][R20.64+0x50], R14 ;  /* 0x0000500e14000986 */ /* 0x0003e2000c101524 */
[----:B------:R-:W-:Y:S02]  /*34d0*/  ISETP.GT.AND P0, PT, R3, RZ, P5 ;  /* 0x000000ff0300720c */ /* 0x000fe40002f04270 */
[----:B-1----:R-:W-:-:S11]  /*34e0*/  P2R R14, PR, RZ, 0x20 ;  /* 0x00000020ff0e7803 */ /* 0x002fd60000000000 */
[----:B------:R-:W-:Y:S05]  /*34f0*/  @!P0 BRA `(.L_x_69) ;  /* 0x0000000000048947 */ /* 0x000fea0003800000 */
[----:B------:R1:W5:Y:S02]  /*3500*/  LDG.E.LTC128B.U16 R104, desc[UR36][R8.64+0x52] ;  /* 0x0000522408687981 */ /* 0x000364000c1e1520 */
.L_x_69:
[----:B------:R-:W-:Y:S05]  /*3510*/  BSYNC B1 ;  /* 0x0000000000017941 */ /* 0x000fea0003800000 */
.L_x_68:
        /* <DEDUP_REMOVED lines=11> */
.L_x_71:
[----:B------:R-:W-:Y:S05]  /*35d0*/  BSYNC B1 ;  /* 0x0000000000017941 */ /* 0x000fea0003800000 */
.L_x_70:
        /* <DEDUP_REMOVED lines=9> */
.L_x_73:
[----:B------:R-:W-:Y:S05]  /*3670*/  BSYNC B1 ;  /* 0x0000000000017941 */ /* 0x000fea0003800000 */
.L_x_72:
[----:B-----5:R-:W-:Y:S01]  /*3680*/  IMAD.U32 R14, R104, 0x10000, RZ ;  /* 0x00010000680e7824 */ /* 0x020fe200078e00ff */
[----:B------:R-:W-:Y:S01]  /*3690*/  ISETP.GT.AND P3, PT, R4, 0x30, PT ;  /* 0x000000300400780c */ /* 0x000fe20003f64270 */
[----:B------:R-:W-:Y:S02]  /*36a0*/  BSSY B1, `(.L_x_74) ;  /* 0x0000008000017945 */ /* 0x000fe40003800000 */
[----:B------:R-:W-:-:S04]  /*36b0*/  FMUL R14, R14, R89 ;  /* 0x000000590e0e7220 */ /* 0x000fc80000400000 */
[----:B------:R-:W-:-:S05]  /*36c0*/  FFMA R14, R79, R88, R14 ;  /* 0x000000584f0e7223 */ /* 0x000fca000000000e */
[----:B------:R-:W-:-:S05]  /*36d0*/  F2FP.BF16.F32.PACK_AB R14, RZ, R14 ;  /* 0x0000000eff0e723e */ /* 0x000fca00000010ff */
[----:B------:R0:W-:Y:S01]  /*36e0*/  @P0 STG.E.U16 desc[UR36][R58.64+0x52], R14 ;  /* 0x0000520e3a000986 */ /* 0x0001e2000c101524 */
[----:B------:R-:W-:-:S13]  /*36f0*/  ISETP.GT.AND P0, PT, R3, RZ, P3 ;  /* 0x000000ff0300720c */ /* 0x000fda0001f04270 */
[----:B0-----:R-:W-:Y:S05]  /*3700*/  @!P0 BRA `(.L_x_75) ;  /* 0x0000000000048947 */ /* 0x001fea0003800000 */
[----:B------:R0:W5:Y:S02]  /*3710*/  LDG.E.LTC128B.U16 R104, desc[UR36][R8.64+0x60] ;  /* 0x0000602408687981 */ /* 0x000164000c1e1520 */
.L_x_75:
[----:B------:R-:W-:Y:S05]  /*3720*/  BSYNC B1 ;  /* 0x0000000000017941 */ /* 0x000fea0003800000 */
.L_x_74:
        /* <DEDUP_REMOVED lines=13> */
.L_x_77:
[----:B------:R-:W-:Y:S05]  /*3800*/  BSYNC B1 ;  /* 0x0000000000017941 */ /* 0x000fea0003800000 */
.L_x_76:
        /* <DEDUP_REMOVED lines=11> */
.L_x_79:
[----:B------:R-:W-:Y:S05]  /*38c0*/  BSYNC B1 ;  /* 0x0000000000017941 */ /* 0x000fea0003800000 */
.L_x_78:
        /* <DEDUP_REMOVED lines=9> */
.L_x_81:
[----:B------:R-:W-:Y:S05]  /*3960*/  BSYNC B1 ;  /* 0x0000000000017941 */ /* 0x000fea0003800000 */
.L_x_80:
        /* <DEDUP_REMOVED lines=10> */
.L_x_83:
[----:B------:R-:W-:Y:S05]  /*3a10*/  BSYNC B1 ;  /* 0x0000000000017941 */ /* 0x000fea0003800000 */
.L_x_82:
        /* <DEDUP_REMOVED lines=8> */
[----:B------:R-:W-:-:S05]  /*3aa0*/  IADD3 R20, P0, R5, R98, RZ ;  /* 0x0000006205147210 */ /* 0x000fca0007f1e0ff */
[----:B-1----:R-:W-:Y:S01]  /*3ab0*/  IMAD.X R21, R15, 0x1, R99, P0 ;  /* 0x000000010f157824 */ /* 0x002fe200000e0663 */
[----:B------:R-:W-:-:S05]  /*3ac0*/  IADD3 R64, P0, R5, R98, RZ ;  /* 0x0000006205407210 */ /* 0x000fca0007f1e0ff */
[----:B------:R-:W-:Y:S01]  /*3ad0*/  IMAD.X R65, R15, 0x1, R99, P0 ;  /* 0x000000010f417824 */ /* 0x000fe200000e0663 */
[----:B------:R-:W-:-:S05]  /*3ae0*/  IADD3 R14, P0, R5, R92, RZ ;  /* 0x0000005c050e7210 */ /* 0x000fca0007f1e0ff */
[----:B------:R-:W-:Y:S01]  /*3af0*/  IMAD.X R15, R15, 0x1, R93, P0 ;  /* 0x000000010f0f7824 */ /* 0x000fe200000e065d */
[----:B------:R-:W-:-:S04]  /*3b00*/  ISETP.GT.AND P0, PT, R4, 0x39, PT ;  /* 0x000000390400780c */ /* 0x000fc80003f04270 */
[----:B------:R-:W-:-:S13]  /*3b10*/  ISETP.GT.AND P4, PT, R3, RZ, P0 ;  /* 0x000000ff0300720c */ /* 0x000fda0000784270 */
[----:B------:R-:W-:Y:S05]  /*3b20*/  @!P4 BRA `(.L_x_85) ;  /* 0x000000000004c947 */ /* 0x000fea0003800000 */
[----:B------:R1:W5:Y:S02]  /*3b30*/  LDG.E.LTC128B.U16 R104, desc[UR36][R8.64+0x72] ;  /* 0x0000722408687981 */ /* 0x000364000c1e1520 */
.L_x_85:
[----:B------:R-:W-:Y:S05]  /*3b40*/  BSYNC B1 ;  /* 0x0000000000017941 */ /* 0x000fea0003800000 */
.L_x_84:
        /* <DEDUP_REMOVED lines=9> */
.L_x_87:
[----:B------:R-:W-:Y:S05]  /*3be0*/  BSYNC B1 ;  /* 0x0000000000017941 */ /* 0x000fea0003800000 */
.L_x_86:
        /* <DEDUP_REMOVED lines=9> */
.L_x_89:
[----:B------:R-:W-:Y:S05]  /*3c80*/  BSYNC B1 ;  /* 0x0000000000017941 */ /* 0x000fea0003800000 */
.L_x_88:
[----:B-----5:R-:W-:-:S04]  /*3c90*/  IMAD.U32 R4, R104, 0x10000, RZ ;  /* 0x0001000068047824 */ /* 0x020fc800078e00ff */
[----:B------:R-:W-:-:S04]  /*3ca0*/  FMUL R4, R4, R89 ;  /* 0x0000005904047220 */ /* 0x000fc80000400000 */
[----:B------:R-:W-:-:S05]  /*3cb0*/  FFMA R4, R87, R88, R4 ;  /* 0x0000005857047223 */ /* 0x000fca0000000004 */
[----:B------:R-:W-:-:S04]  /*3cc0*/  F2FP.BF16.F32.PACK_AB R4, RZ, R4 ;  /* 0x00000004ff04723e */ /* 0x000fc800000010ff */
[----:B-1-34-:R-:W-:-:S05]  /*3cd0*/  PRMT R8, R4, 0x7610, R8 ;  /* 0x0000761004087816 */ /* 0x01afca0000000008 */
[----:B------:R1:W-:Y:S01]  /*3ce0*/  @P4 STG.E.U16 desc[UR36][R58.64+0x72], R8 ;  /* 0x000072083a004986 */ /* 0x0003e2000c101524 */
[----:B------:R-:W-:-:S13]  /*3cf0*/  ISETP.GT.AND P4, PT, R3, 0x80, P6 ;  /* 0x000000800300780c */ /* 0x000fda0003784270 */
[----:B------:R-:W3:Y:S01]  /*3d00*/  @P4 LDG.E.LTC128B.U16 R104, desc[UR36][R62.64] ;  /* 0x000000243e684981 */ /* 0x000ee2000c1e1520 */
[----:B------:R-:W-:Y:S01]  /*3d10*/  BSSY B1, `(.L_x_90) ;  /* 0x000000a000017945 */ /* 0x000fe20003800000 */
[----:B---3--:R-:W-:-:S05]  /*3d20*/  SHF.L.U32 R4, R104, 0x10, RZ ;  /* 0x0000001068047819 */ /* 0x008fca00000006ff */
[----:B------:R-:W-:-:S04]  /*3d30*/  FMUL R5, R4, R89 ;  /* 0x0000005904057220 */ /* 0x000fc80000400000 */
[----:B------:R-:W-:-:S05]  /*3d40*/  FFMA R5, R24, R88, R5 ;  /* 0x0000005818057223 */ /* 0x000fca0000000005 */
[----:B------:R-:W-:-:S05]  /*3d50*/  F2FP.BF16.F32.PACK_AB R5, RZ, R5 ;  /* 0x00000005ff05723e */ /* 0x000fca00000010ff */
[----:B------:R1:W-:Y:S01]  /*3d60*/  @P4 STG.E.U16 desc[UR36][R14.64], R5 ;  /* 0x000000050e004986 */ /* 0x0003e2000c101524 */
[----:B------:R-:W-:-:S04]  /*3d70*/  ISETP.NE.AND P4, PT, R107, RZ, PT ;  /* 0x000000ff6b00720c */ /* 0x000fc80003f85270 */
[----:B------:R-:W-:-:S13]  /*3d80*/  ISETP.GT.AND P4, PT, R3, 0x80, P4 ;  /* 0x000000800300780c */ /* 0x000fda0002784270 */
[----:B-1----:R-:W-:Y:S05]  /*3d90*/  @!P4 BRA `(.L_x_91) ;  /* 0x000000000004c947 */ /* 0x002fea0003800000 */
[----:B------:R1:W5:Y:S02]  /*3da0*/  LDG.E.LTC128B.U16 R104, desc[UR36][R60.64+0x2] ;  /* 0x000002243c687981 */ /* 0x000364000c1e1520 */
.L_x_91:
[----:B------:R-:W-:Y:S05]  /*3db0*/  BSYNC B1 ;  /* 0x0000000000017941 */ /* 0x000fea0003800000 */
.L_x_90:
[----:B-----5:R-:W-:Y:S01]  /*3dc0*/  IMAD.U32 R4, R104, 0x10000, RZ ;  /* 0x0001000068047824 */ /* 0x020fe200078e00ff */
[----:B------:R-:W-:Y:S01]  /*3dd0*/  ISETP.GT.AND P6, PT, R3, 0x88, P6 ;  /* 0x000000880300780c */ /* 0x000fe200037c4270 */
        /* <DEDUP_REMOVED lines=8> */
[----:B------:R-:W-:Y:S05]  /*3e60*/  @!P6 BRA `(.L_x_93) ;  /* 0x000000000004e947 */ /* 0x000fea0003800000 */
[----:B------:R4:W5:Y:S02]  /*3e70*/  LDG.E.LTC128B.U16 R104, desc[UR36][R6.64] ;  /* 0x0000002406687981 */ /* 0x000964000c1e1520 */
.L_x_93:
[----:B------:R-:W-:Y:S05]  /*3e80*/  BSYNC B1 ;  /* 0x0000000000017941 */ /* 0x000fea0003800000 */
.L_x_92:
[----:B---3-5:R-:W-:Y:S01]  /*3e90*/  IMAD.U32 R4, R104, 0x10000, RZ ;  /* 0x0001000068047824 */ /* 0x028fe200078e00ff */
[----:B------:R-:W-:Y:S01]  /*3ea0*/  ISETP.NE.AND P4, PT, R107, RZ, PT ;  /* 0x000000ff6b00720c */ /* 0x000fe20003f85270 */
[----:B------:R-:W-:Y:S02]  /*3eb0*/  BSSY B1, `(.L_x_94) ;  /* 0x0000008000017945 */ /* 0x000fe40003800000 */
[----:B------:R-:W-:Y:S01]  /*3ec0*/  FMUL R5, R4, R89 ;  /* 0x0000005904057220 */ /* 0x000fe20000400000 */
[----:B------:R-:W-:-:S03]  /*3ed0*/  ISETP.GT.AND P4, PT, R3, 0x88, P4 ;  /* 0x000000880300780c */ /* 0x000fc60002784270 */
[----:B------:R-:W-:-:S05]  /*3ee0*/  FFMA R5, R26, R88, R5 ;  /* 0x000000581a057223 */ /* 0x000fca0000000005 */
[----:B------:R-:W-:-:S05]  /*3ef0*/  F2FP.BF16.F32.PACK_AB R5, RZ, R5 ;  /* 0x00000005ff05723e */ /* 0x000fca00000010ff */
[----:B------:R3:W-:Y:S01]  /*3f00*/  @P6 STG.E.U16 desc[UR36][R20.64], R5 ;  /* 0x0000000514006986 */ /* 0x0007e2000c101524 */
[----:B------:R-:W-:Y:S05]  /*3f10*/  @!P4 BRA `(.L_x_95) ;  /* 0x000000000004c947 */ /* 0x000fea0003800000 */
[----:B------:R0:W5:Y:S02]  /*3f20*/  LDG.E.LTC128B.U16 R104, desc[UR36][R10.64+0x2] ;  /* 0x000002240a687981 */ /* 0x000164000c1e1520 */
.L_x_95:
[----:B------:R-:W-:Y:S05]  /*3f30*/  BSYNC B1 ;  /* 0x0000000000017941 */ /* 0x000fea0003800000 */
.L_x_94:
[----:B-----5:R-:W-:Y:S01]  /*3f40*/  IMAD.U32 R4, R104, 0x10000, RZ ;  /* 0x0001000068047824 */ /* 0x020fe200078e00ff */
[----:B------:R-:W-:Y:S01]  /*3f50*/  ISETP.NE.AND P6, PT, R108, RZ, PT ;  /* 0x000000ff6c00720c */ /* 0x000fe20003fc5270 */
[----:B------:R-:W-:Y:S02]  /*3f60*/  BSSY B1, `(.L_x_96) ;  /* 0x0000008000017945 */ /* 0x000fe40003800000 */
[----:B------:R-:W-:-:S04]  /*3f70*/  FMUL R4, R4, R89 ;  /* 0x0000005904047220 */ /* 0x000fc80000400000 */
[----:B------:R-:W-:-:S05]  /*3f80*/  FFMA R4, R27, R88, R4 ;  /* 0x000000581b047223 */ /* 0x000fca0000000004 */
[----:B------:R-:W-:-:S05]  /*3f90*/  F2FP.BF16.F32.PACK_AB R4, RZ, R4 ;  /* 0x00000004ff04723e */ /* 0x000fca00000010ff */
[----:B------:R0:W-:Y:S01]  /*3fa0*/  @P4 STG.E.U16 desc[UR36][R64.64+0x2], R4 ;  /* 0x0000020440004986 */ /* 0x0001e2000c101524 */
[----:B------:R-:W-:-:S13]  /*3fb0*/  ISETP.GT.AND P4, PT, R3, 0x80, P6 ;  /* 0x000000800300780c */ /* 0x000fda0003784270 */
[----:B0-----:R-:W-:Y:S05]  /*3fc0*/  @!P4 BRA `(.L_x_97) ;  /* 0x000000000004c947 */ /* 0x001fea0003800000 */
[----:B------:R0:W5:Y:S02]  /*3fd0*/  LDG.E.LTC128B.U16 R104, desc[UR36][R60.64+0x10] ;  /* 0x000010243c687981 */ /* 0x000164000c1e1520 */
.L_x_97:
[----:B------:R-:W-:Y:S05]  /*3fe0*/  BSYNC B1 ;  /* 0x0000000000017941 */ /* 0x000fea0003800000 */
.L_x_96:
[----:B-----5:R-:W-:Y:S01]  /*3ff0*/  IMAD.U32 R4, R104, 0x10000, RZ ;  /* 0x0001000068047824 */ /* 0x020fe200078e00ff */
[----:B------:R-:W-:Y:S01]  /*4000*/  ISETP.NE.AND P6, PT, R105, RZ, PT ;  /* 0x000000ff6900720c */ /* 0x000fe20003fc5270 */
[----:B------:R-:W-:Y:S02]  /*4010*/  BSSY B1, `(.L_x_98) ;  /* 0x000000b000017945 */ /* 0x000fe40003800000 */
[----:B---3--:R-:W-:Y:S01]  /*4020*/  FMUL R5, R4, R89 ;  /* 0x0000005904057220 */ /* 0x008fe20000400000 */
[----:B------:R-:W-:-:S03]  /*4030*/  @P4 IMAD.MOV.U32 R4, RZ, RZ, R14 ;  /* 0x000000ffff044224 */ /* 0x000fc600078e000e */
[----:B------:R-:W-:-:S05]  /*4040*/  FFMA R5, R28, R88, R5 ;  /* 0x000000581c057223 */ /* 0x000fca0000000005 */
[----:B------:R-:W-:-:S04]  /*4050*/  F2FP.BF16.F32.PACK_AB R5, RZ, R5 ;  /* 0x00000005ff05723e */ /* 0x000fc800000010ff */
[----:B----4-:R-:W-:Y:S01]  /*4060*/  PRMT R6, R5, 0x7610, R6 ;  /* 0x0000761005067816 */ /* 0x010fe20000000006 */
[----:B------:R-:W-:-:S05]  /*4070*/  @P4 IMAD.MOV.U32 R5, RZ, RZ, R15 ;  /* 0x000000ffff054224 */ /* 0x000fca00078e000f */
[----:B------:R3:W-:Y:S01]  /*4080*/  @P4 STG.E.U16 desc[UR36][R4.64+0x10], R6 ;  /* 0x0000100604004986 */ /* 0x0007e2000c101524 */
[----:B------:R-:W-:-:S13]  /*4090*/  ISETP.GT.AND P4, PT, R3, 0x80, P6 ;  /* 0x000000800300780c */ /* 0x000fda0003784270 */
[----:B---3--:R-:W-:Y:S05]  /*40a0*/  @!P4 BRA `(.L_x_99) ;  /* 0x000000000004c947 */ /* 0x008fea0003800000 */
[----:B------:R3:W5:Y:S02]  /*40b0*/  LDG.E.LTC128B.U16 R104, desc[UR36][R60.64+0x12] ;  /* 0x000012243c687981 */ /* 0x000764000c1e1520 */
.L_x_99:
[----:B------:R-:W-:Y:S05]  /*40c0*/  BSYNC B1 ;  /* 0x0000000000017941 */ /* 0x000fea0003800000 */
.L_x_98:
[----:B-----5:R-:W-:Y:S01]  /*40d0*/  IMAD.U32 R4, R104, 0x10000, RZ ;  /* 0x0001000068047824 */ /* 0x020fe200078e00ff */
[----:B------:R-:W-:Y:S01]  /*40e0*/  BSSY B1, `(.L_x_100) ;  /* 0x000000c000017945 */ /* 0x000fe20003800000 */
[----:B------:R-:W-:Y:S02]  /*40f0*/  @P4 IMAD.MOV.U32 R5, RZ, RZ, R15 ;  /* 0x000000ffff054224 */ /* 0x000fe400078e000f */
[----:B------:R-:W-:-:S04]  /*4100*/  FMUL R4, R4, R89 ;  /* 0x0000005904047220 */ /* 0x000fc80000400000 */
[----:B------:R-:W-:-:S05]  /*4110*/  FFMA R4, R29, R88, R4 ;  /* 0x000000581d047223 */ /* 0x000fca0000000004 */
[----:B------:R-:W-:-:S04]  /*4120*/  F2FP.BF16.F32.PACK_AB R4, RZ, R4 ;  /* 0x00000004ff04723e */ /* 0x000fc800000010ff */
[----:B------:R-:W-:Y:S01]  /*4130*/  PRMT R6, R4, 0x7610, R6 ;  /* 0x0000761004067816 */ /* 0x000fe20000000006 */
[----:B------:R-:W-:-:S05]  /*4140*/  @P4 IMAD.MOV.U32 R4, RZ, RZ, R14 ;  /* 0x000000ffff044224 */ /* 0x000fca00078e000e */
[----:B------:R4:W-:Y:S01]  /*4150*/  @P4 STG.E.U16 desc[UR36][R4.64+0x12], R6 ;  /* 0x0000120604004986 */ /* 0x0009e2000c101524 */
[----:B------:R-:W-:-:S04]  /*4160*/  ISETP.NE.AND P4, PT, R108, RZ, PT ;  /* 0x000000ff6c00720c */ /* 0x000fc80003f85270 */
[----:B------:R-:W-:-:S13]  /*4170*/  ISETP.GT.AND P4, PT, R3, 0x88, P4 ;  /* 0x000000880300780c */ /* 0x000fda0002784270 */
[----:B----4-:R-:W-:Y:S05]  /*4180*/  @!P4 BRA `(.L_x_101) ;  /* 0x000000000004c947 */ /* 0x010fea0003800000 */
[----:B------:R4:W5:Y:S02]  /*4190*/  LDG.E.LTC128B.U16 R104, desc[UR36][R10.64+0x10] ;  /* 0x000010240a687981 */ /* 0x000964000c1e1520 */
.L_x_101:
[----:B------:R-:W-:Y:S05]  /*41a0*/  BSYNC B1 ;  /* 0x0000000000017941 */ /* 0x000fea0003800000 */
.L_x_100:
        /* <DEDUP_REMOVED lines=9> */
.L_x_103:
[----:B------:R-:W-:Y:S05]  /*4240*/  BSYNC B1 ;  /* 0x0000000000017941 */ /* 0x000fea0003800000 */
.L_x_102:
[----:B-----5:R-:W-:Y:S01]  /*4250*/  IMAD.U32 R4, R104, 0x10000, RZ ;  /* 0x0001000068047824 */ /* 0x020fe200078e00ff */
[----:B------:R-:W-:Y:S01]  /*4260*/  ISETP.NE.AND P6, PT, R106, RZ, PT ;  /* 0x000000ff6a00720c */ /* 0x000fe20003fc5270 */
        /* <DEDUP_REMOVED lines=8> */
[----:B------:R-:W-:-:S13]  /*42f0*/  ISETP.GT.AND P4, PT, R3, 0x80, P6 ;  /* 0x000000800300780c */ /* 0x000fda0003784270 */
[----:B0-----:R-:W-:Y:S05]  /*4300*/  @!P4 BRA `(.L_x_105) ;  /* 0x000000000004c947 */ /* 0x001fea0003800000 */
[----:B------:R0:W5:Y:S02]  /*4310*/  LDG.E.LTC128B.U16 R104, desc[UR36][R60.64+0x20] ;  /* 0x000020243c687981 */ /* 0x000164000c1e1520 */
.L_x_105:
[----:B------:R-:W-:Y:S05]  /*4320*/  BSYNC B1 ;  /* 0x0000000000017941 */ /* 0x000fea0003800000 */
.L_x_104:
[----:B-----5:R-:W-:Y:S01]  /*4330*/  IMAD.U32 R4, R104, 0x10000, RZ ;  /* 0x0001000068047824 */ /* 0x020fe200078e00ff */
[----:B------:R-:W-:Y:S01]  /*4340*/  ISETP.NE.AND P6, PT, R23, RZ, PT ;  /* 0x000000ff1700720c */ /* 0x000fe20003fc5270 */
[----:B------:R-:W-:Y:S02]  /*4350*/  BSSY B1, `(.L_x_106) ;  /* 0x000000b000017945 */ /* 0x000fe40003800000 */
[----:B------:R-:W-:Y:S01]  /*4360*/  FMUL R5, R4, R89 ;  /* 0x0000005904057220 */ /* 0x000fe20000400000 */
[----:B------:R-:W-:-:S03]  /*4370*/  @P4 IMAD.MOV.U32 R4, RZ, RZ, R14 ;  /* 0x000000ffff044224 */ /* 0x000fc600078e000e */
        /* <DEDUP_REMOVED lines=8> */
.L_x_107:
[----:B------:R-:W-:Y:S05]  /*4400*/  BSYNC B1 ;  /* 0x0000000000017941 */ /* 0x000fea0003800000 */
.L_x_106:
        /* <DEDUP_REMOVED lines=11> */
[----:B0-----:R-:W-:Y:S05]  /*44c0*/  @!P4 BRA `(.L_x_109) ;  /* 0x000000000004c947 */ /* 0x001fea0003800000 */
[----:B------:R0:W5:Y:S02]  /*44d0*/  LDG.E.LTC128B.U16 R104, desc[UR36][R10.64+0x20] ;  /* 0x000020240a687981 */ /* 0x000164000c1e1520 */
.L_x_109:
[----:B------:R-:W-:Y:S05]  /*44e0*/  BSYNC B1 ;  /* 0x0000000000017941 */ /* 0x000fea0003800000 */
.L_x_108:
[----:B-----5:R-:W-:Y:S01]  /*44f0*/  IMAD.U32 R4, R104, 0x10000, RZ ;  /* 0x0001000068047824 */ /* 0x020fe200078e00ff */
[----:B------:R-:W-:Y:S03]  /*4500*/  BSSY B1, `(.L_x_110) ;  /* 0x000000b000017945 */ /* 0x000fe60003800000 */
        /* <DEDUP_REMOVED lines=10> */
.L_x_111:
[----:B------:R-:W-:Y:S05]  /*45b0*/  BSYNC B1 ;  /* 0x0000000000017941 */ /* 0x000fea0003800000 */
.L_x_110:
        /* <DEDUP_REMOVED lines=13> */
.L_x_113:
[----:B------:R-:W-:Y:S05]  /*4690*/  BSYNC B1 ;  /* 0x0000000000017941 */ /* 0x000fea0003800000 */
.L_x_112:
        /* <DEDUP_REMOVED lines=13> */
.L_x_115:
[----:B------:R-:W-:Y:S05]  /*4770*/  BSYNC B1 ;  /* 0x0000000000017941 */ /* 0x000fea0003800000 */
.L_x_114:
        /* <DEDUP_REMOVED lines=13> */
.L_x_117:
[----:B------:R-:W-:Y:S05]  /*4850*/  BSYNC B1 ;  /* 0x0000000000017941 */ /* 0x000fea0003800000 */
.L_x_116:
        /* <DEDUP_REMOVED lines=12> */
.L_x_119:
[----:B------:R-:W-:Y:S05]  /*4920*/  BSYNC B1 ;  /* 0x0000000000017941 */ /* 0x000fea0003800000 */
.L_x_118:
        /* <DEDUP_REMOVED lines=13> */
.L_x_121:
[----:B------:R-:W-:Y:S05]  /*4a00*/  BSYNC B1 ;  /* 0x0000000000017941 */ /* 0x000fea0003800000 */
.L_x_120:
        /* <DEDUP_REMOVED lines=13> */
.L_x_123:
[----:B------:R-:W-:Y:S05]  /*4ae0*/  BSYNC B1 ;  /* 0x0000000000017941 */ /* 0x000fea0003800000 */
.L_x_122:
[----:B-----5:R-:W-:Y:S01]  /*4af0*/  SHF.L.U32 R4, R104, 0x10, RZ ;  /* 0x0000001068047819 */ /* 0x020fe200000006ff */
[----:B------:R-:W-:Y:S01]  /*4b00*/  @P4 IMAD.MOV.U32 R5, RZ, RZ, R15 ;  /* 0x000000ffff054224 */ /* 0x000fe200078e000f */
[----:B------:R-:W-:Y:S03]  /*4b10*/  BSSY B1, `(.L_x_124) ;  /* 0x000000b000017945 */ /* 0x000fe60003800000 */
        /* <DEDUP_REMOVED lines=10> */
.L_x_125:
[----:B------:R-:W-:Y:S05]  /*4bc0*/  BSYNC B1 ;  /* 0x0000000000017941 */ /* 0x000fea0003800000 */
.L_x_124:
        /* <DEDUP_REMOVED lines=12> */
.L_x_127:
[----:B------:R-:W-:Y:S05]  /*4c90*/  BSYNC B1 ;  /* 0x0000000000017941 */ /* 0x000fea0003800000 */
.L_x_126:
        /* <DEDUP_REMOVED lines=13> */
.L_x_129:
[----:B------:R-:W-:Y:S05]  /*4d70*/  BSYNC B1 ;  /* 0x0000000000017941 */ /* 0x000fea0003800000 */
.L_x_128:
        /* <DEDUP_REMOVED lines=12> */
.L_x_131:
[----:B------:R-:W-:Y:S05]  /*4e40*/  BSYNC B1 ;  /* 0x0000000000017941 */ /* 0x000fea0003800000 */
.L_x_130:
        /* <DEDUP_REMOVED lines=12> */
.L_x_133:
[----:B------:R-:W-:Y:S05]  /*4f10*/  BSYNC B1 ;  /* 0x0000000000017941 */ /* 0x000fea0003800000 */
.L_x_132:
[----:B-----5:R-:W-:Y:S01]  /*4f20*/  IMAD.U32 R4, R104, 0x10000, RZ ;  /* 0x0001000068047824 */ /* 0x020fe200078e00ff */
[----:B------:R-:W-:Y:S01]  /*4f30*/  ISETP.GT.AND P5, PT, R3, 0x88, P5 ;  /* 0x000000880300780c */ /* 0x000fe20002fa4270 */
        /* <DEDUP_REMOVED lines=8> */
[----:B------:R-:W-:Y:S05]  /*4fc0*/  @!P5 BRA `(.L_x_135) ;  /* 0x000000000004d947 */ /* 0x000fea0003800000 */
[----:B------:R0:W5:Y:S02]  /*4fd0*/  LDG.E.LTC128B.U16 R104, desc[UR36][R10.64+0x52] ;  /* 0x000052240a687981 */ /* 0x000164000c1e1520 */
.L_x_135:
[----:B------:R-:W-:Y:S05]  /*4fe0*/  BSYNC B1 ;  /* 0x0000000000017941 */ /* 0x000fea0003800000 */
.L_x_134:
[----:B0----5:R-:W-:Y:S01]  /*4ff0*/  IMAD.U32 R4, R104, 0x10000, RZ ;  /* 0x0001000068047824 */ /* 0x021fe200078e00ff */
        /* <DEDUP_REMOVED lines=11> */
.L_x_137:
[----:B------:R-:W-:Y:S05]  /*50b0*/  BSYNC B1 ;  /* 0x0000000000017941 */ /* 0x000fea0003800000 */
.L_x_136:
[----:B0----5:R-:W-:Y:S01]  /*50c0*/  IMAD.U32 R4, R104, 0x10000, RZ ;  /* 0x0001000068047824 */ /* 0x021fe200078e00ff */
        /* <DEDUP_REMOVED lines=11> */
.L_x_139:
[----:B------:R-:W-:Y:S05]  /*5180*/  BSYNC B1 ;  /* 0x0000000000017941 */ /* 0x000fea0003800000 */
.L_x_138:
        /* <DEDUP_REMOVED lines=12> */
.L_x_141:
[----:B------:R-:W-:Y:S05]  /*5250*/  BSYNC B1 ;  /* 0x0000000000017941 */ /* 0x000fea0003800000 */
.L_x_140:
        /* <DEDUP_REMOVED lines=12> */
.L_x_143:
[----:B------:R-:W-:Y:S05]  /*5320*/  BSYNC B1 ;  /* 0x0000000000017941 */ /* 0x000fea0003800000 */
.L_x_142:
        /* <DEDUP_REMOVED lines=12> */
.L_x_145:
[----:B------:R-:W-:Y:S05]  /*53f0*/  BSYNC B1 ;  /* 0x0000000000017941 */ /* 0x000fea0003800000 */
.L_x_144:
        /* <DEDUP_REMOVED lines=12> */
.L_x_147:
[----:B------:R-:W-:Y:S05]  /*54c0*/  BSYNC B1 ;  /* 0x0000000000017941 */ /* 0x000fea0003800000 */
.L_x_146:
        /* <DEDUP_REMOVED lines=9> */
.L_x_149:
[----:B------:R-:W-:Y:S05]  /*5560*/  BSYNC B1 ;  /* 0x0000000000017941 */ /* 0x000fea0003800000 */
.L_x_148:
        /* <DEDUP_REMOVED lines=12> */
.L_x_151:
[----:B------:R-:W-:Y:S05]  /*5630*/  BSYNC B1 ;  /* 0x0000000000017941 */ /* 0x000fea0003800000 */
.L_x_150:
[----:B------:R-:W-:Y:S05]  /*5640*/  @!P0 BRA `(.L_x_152) ;  /* 0x0000001400f08947 */ /* 0x000fea0003800000 */
[----:B-----5:R-:W-:-:S04]  /*5650*/  IMAD.U32 R104, R104, 0x10000, RZ ;  /* 0x0001000068687824 */ /* 0x020fc800078e00ff */
[----:B------:R-:W-:-:S04]  /*5660*/  FMUL R104, R104, R89 ;  /* 0x0000005968687220 */ /* 0x000fc80000400000 */
[----:B------:R-:W-:-:S05]  /*5670*/  FFMA R104, R55, R88, R104 ;  /* 0x0000005837687223 */ /* 0x000fca0000000068 */
[----:B------:R-:W-:-:S05]  /*5680*/  F2FP.BF16.F32.PACK_AB R104, RZ, R104 ;  /* 0x00000068ff68723e */ /* 0x000fca00000010ff */
[----:B------:R0:W-:Y:S01]  /*5690*/  STG.E.U16 desc[UR36][R12.64+0x72], R104 ;  /* 0x000072680c007986 */ /* 0x0001e2000c101524 */
[----:B------:R-:W-:Y:S05]  /*56a0*/  BRA `(.L_x_152) ;  /* 0x0000001400d87947 */ /* 0x000fea0003800000 */
.L_x_29:
[----:B------:R-:W-:Y:S01]  /*56b0*/  ULDC.64 UR4, c[0x0][0x5c0] ;  /* 0x0001700000047ab9 */ /* 0x000fe20000000a00 */
[----:B------:R-:W-:Y:S01]  /*56c0*/  ISETP.GT.AND P3, PT, R4, 0x1, PT ;  /* 0x000000010400780c */ /* 0x000fe20003f64270 */
[-C--:B------:R-:W-:Y:S01]  /*56d0*/  FMUL R56, R56, R88.reuse ;  /* 0x0000005838387220 */ /* 0x080fe20000400000 */
[----:B------:R-:W-:Y:S01]  /*56e0*/  LEA R14, P1, R104, UR4, 0x1 ;  /* 0x00000004680e7c11 */ /* 0x000fe2000f8208ff */
[-C--:B------:R-:W-:Y:S01]  /*56f0*/  FMUL R57, R57, R88.reuse ;  /* 0x0000005839397220 */ /* 0x080fe20000400000 */
[----:B------:R-:W-:Y:S01]  /*5700*/  IMAD.SHL.U32 R7, R12, 0x10, RZ ;  /* 0x000000100c077824 */ /* 0x000fe200078e00ff */
[----:B------:R-:W-:Y:S01]  /*5710*/  ISETP.GT.AND P2, PT, R3, 0x8, P6 ;  /* 0x000000080300780c */ /* 0x000fe20003744270 */
[-C--:B------:R-:W-:Y:S01]  /*5720*/  FMUL R58, R58, R88.reuse ;  /* 0x000000583a3a7220 */ /* 0x080fe20000400000 */
[----:B------:R-:W-:Y:S01]  /*5730*/  LEA.HI.X R15, R104, UR5, R93, 0x1, P1 ;  /* 0x00000005680f7c11 */ /* 0x000fe200088f0c5d */
[-C--:B------:R-:W-:Y:S01]  /*5740*/  FMUL R59, R59, R88.reuse ;  /* 0x000000583b3b7220 */ /* 0x080fe20000400000 */
[----:B------:R-:W-:Y:S01]  /*5750*/  ISETP.GT.AND P1, PT, R3, RZ, P3 ;  /* 0x000000ff0300720c */ /* 0x000fe20001f24270 */
[----:B------:R-:W-:Y:S01]  /*5760*/  FMUL R60, R60, R88 ;  /* 0x000000583c3c7220 */ /* 0x000fe20000400000 */
[----:B------:R-:W-:Y:S01]  /*5770*/  F2FP.BF16.F32.PACK_AB R56, RZ, R56 ;  /* 0x00000038ff38723e */ /* 0x000fe200000010ff */
[-C--:B------:R-:W-:Y:S01]  /*5780*/  FMUL R61, R61, R88.reuse ;  /* 0x000000583d3d7220 */ /* 0x080fe20000400000 */
[----:B------:R-:W-:Y:S01]  /*5790*/  F2FP.BF16.F32.PACK_AB R57, RZ, R57 ;  /* 0x00000039ff39723e */ /* 0x000fe200000010ff */
[----:B------:R-:W-:Y:S01]  /*57a0*/  FMUL R63, R63, R88 ;  /* 0x000000583f3f7220 */ /* 0x000fe20000400000 */
[C---:B------:R-:W-:Y:S01]  /*57b0*/  SHF.L.U64.HI R5, R12.reuse, 0x4, R13 ;  /* 0x000000040c057819 */ /* 0x040fe2000001020d */
[----:B------:R-:W-:Y:S01]  /*57c0*/  @P0 STG.E.U16 desc[UR36][R14.64], R56 ;  /* 0x000000380e000986 */ /* 0x000fe2000c101524 */
[----:B------:R-:W-:Y:S01]  /*57d0*/  PRMT R9, R57, 0x7610, R9 ;  /* 0x0000761039097816 */ /* 0x000fe20000000009 */
[----:B------:R-:W-:Y:S01]  /*57e0*/  IMAD.SHL.U32 R57, R12, 0x100, RZ ;  /* 0x000001000c397824 */ /* 0x000fe200078e00ff */
[----:B------:R-:W-:Y:S01]  /*57f0*/  IADD3 R8, P0, R7, R14, RZ ;  /* 0x0000000e07087210 */ /* 0x000fe20007f1e0ff */
[----:B------:R-:W-:Y:S01]  /*5800*/  FMUL R62, R62, R88 ;  /* 0x000000583e3e7220 */ /* 0x000fe20000400000 */
[----:B------:R-:W-:Y:S01]  /*5810*/  F2FP.BF16.F32.PACK_AB R58, RZ, R58 ;  /* 0x0000003aff3a723e */ /* 0x000fe200000010ff */
[----:B------:R-:W-:Y:S01]  /*5820*/  @P1 IMAD.MOV.U32 R11, RZ, RZ, R15 ;  /* 0x000000ffff0b1224 */ /* 0x000fe200078e000f */
[----:B------:R-:W-:Y:S01]  /*5830*/  @P1 MOV R10, R14 ;  /* 0x0000000e000a1202 */ /* 0x000fe20000000f00 */
[-C--:B------:R-:W-:Y:S01]  /*5840*/  FMUL R64, R64, R88.reuse ;  /* 0x0000005840407220 */ /* 0x080fe20000400000 */
[----:B------:R-:W-:Y:S01]  /*5850*/  SHF.L.U64.HI R23, R12, 0x8, R13 ;  /* 0x000000080c177819 */ /* 0x000fe2000001020d */
[-C--:B------:R-:W-:Y:S01]  /*5860*/  FMUL R65, R65, R88.reuse ;  /* 0x0000005841417220 */ /* 0x080fe20000400000 */
[----:B------:R-:W-:Y:S01]  /*5870*/  ISETP.GT.AND P4, PT, R4, 0x8, PT ;  /* 0x000000080400780c */ /* 0x000fe20003f84270 */
[----:B------:R0:W-:Y:S01]  /*5880*/  @P1 STG.E.U16 desc[UR36][R10.64+0x2], R9 ;  /* 0x000002090a001986 */ /* 0x0001e2000c101524 */
[----:B------:R-:W-:Y:S01]  /*5890*/  F2FP.BF16.F32.PACK_AB R59, RZ, R59 ;  /* 0x0000003bff3b723e */ /* 0x000fe200000010ff */
[----:B------:R-:W-:Y:S01]  /*58a0*/  FMUL R66, R66, R88 ;  /* 0x0000005842427220 */ /* 0x000fe20000400000 */
[----:B------:R-:W-:Y:S01]  /*58b0*/  F2FP.BF16.F32.PACK_AB R60, RZ, R60 ;  /* 0x0000003cff3c723e */ /* 0x000fe200000010ff */
[-C--:B------:R-:W-:Y:S01]  /*58c0*/  FMUL R67, R67, R88.reuse ;  /* 0x0000005843437220 */ /* 0x080fe20000400000 */
[----:B------:R-:W-:Y:S01]  /*58d0*/  F2FP.BF16.F32.PACK_AB R61, RZ, R61 ;  /* 0x0000003dff3d723e */ /* 0x000fe200000010ff */
[-C--:B------:R-:W-:Y:S01]  /*58e0*/  FMUL R68, R68, R88.reuse ;  /* 0x0000005844447220 */ /* 0x080fe20000400000 */
[----:B------:R-:W-:Y:S01]  /*58f0*/  F2FP.BF16.F32.PACK_AB R63, RZ, R63 ;  /* 0x0000003fff3f723e */ /* 0x000fe200000010ff */
[----:B------:R-:W-:Y:S01]  /*5900*/  FMUL R69, R69, R88 ;  /* 0x0000005845457220 */ /* 0x000fe20000400000 */
[----:B------:R-:W-:Y:S01]  /*5910*/  F2FP.BF16.F32.PACK_AB R62, RZ, R62 ;  /* 0x0000003eff3e723e */ /* 0x000fe200000010ff */
[----:B------:R-:W-:Y:S01]  /*5920*/  FMUL R70, R70, R88 ;  /* 0x0000005846467220 */ /* 0x000fe20000400000 */
[----:B------:R-:W-:Y:S01]  /*5930*/  F2FP.BF16.F32.PACK_AB R64, RZ, R64 ;  /* 0x00000040ff40723e */ /* 0x000fe200000010ff */
[----:B0-----:R-:W-:Y:S01]  /*5940*/  IMAD.X R9, R5, 0x1, R15, P0 ;  /* 0x0000000105097824 */ /* 0x001fe200000e060f */
[----:B------:R-:W-:Y:S01]  /*5950*/  ISETP.GT.AND P0, PT, R3, 0x8, P3 ;  /* 0x000000080300780c */ /* 0x000fe20001f04270 */
[-C--:B------:R-:W-:Y:S01]  /*5960*/  FMUL R71, R71, R88.reuse ;  /* 0x0000005847477220 */ /* 0x080fe20000400000 */
[----:B------:R-:W-:Y:S01]  /*5970*/  ISETP.GT.AND P3, PT, R4, 0x9, PT ;  /* 0x000000090400780c */ /* 0x000fe20003f64270 */
[----:B------:R-:W-:Y:S01]  /*5980*/  FMUL R72, R72, R88 ;  /* 0x0000005848487220 */ /* 0x000fe20000400000 */
[----:B------:R-:W-:Y:S01]  /*5990*/  @P2 STG.E.U16 desc[UR36][R8.64], R58 ;  /* 0x0000003a08002986 */ /* 0x000fe2000c101524 */
[----:B------:R-:W-:Y:S01]  /*59a0*/  IADD3 R6, P1, P2, R57, R14, R7 ;  /* 0x0000000e39067210 */ /* 0x000fe20007a3e007 */
[-C--:B------:R-:W-:Y:S01]  /*59b0*/  FMUL R73, R73, R88.reuse ;  /* 0x0000005849497220 */ /* 0x080fe20000400000 */
[----:B------:R-:W-:Y:S01]  /*59c0*/  F2FP.BF16.F32.PACK_AB R65, RZ, R65 ;  /* 0x00000041ff41723e */ /* 0x000fe200000010ff */
[-C--:B------:R-:W-:Y:S01]  /*59d0*/  FMUL R74, R74, R88.reuse ;  /* 0x000000584a4a7220 */ /* 0x080fe20000400000 */
[----:B------:R-:W-:Y:S01]  /*59e0*/  IADD3.X R7, R23, R15, R5, P1, P2 ;  /* 0x0000000f17077210 */ /* 0x000fe20000fe4405 */
[-C--:B------:R-:W-:Y:S01]  /*59f0*/  FMUL R75, R75, R88.reuse ;  /* 0x000000584b4b7220 */ /* 0x080fe20000400000 */
[C---:B------:R-:W-:Y:S01]  /*5a00*/  ISETP.GT.AND P1, PT, R3.reuse, RZ, P4 ;  /* 0x000000ff0300720c */ /* 0x040fe20002724270 */
[-C--:B------:R-:W-:Y:S01]  /*5a10*/  FMUL R76, R76, R88.reuse ;  /* 0x000000584c4c7220 */ /* 0x080fe20000400000 */
[----:B------:R-:W-:Y:S01]  /*5a20*/  @P0 STG.E.U16 desc[UR36][R8.64+0x2], R59 ;  /* 0x0000023b08000986 */ /* 0x000fe2000c101524 */
[----:B------:R-:W-:Y:S01]  /*5a30*/  ISETP.GT.AND P0, PT, R3, RZ, P3 ;  /* 0x000000ff0300720c */ /* 0x000fe20001f04270 */
[-C--:B------:R-:W-:Y:S01]  /*5a40*/  FMUL R77, R77, R88.reuse ;  /* 0x000000584d4d7220 */ /* 0x080fe20000400000 */
[----:B------:R-:W-:Y:S01]  /*5a50*/  ISETP.GT.AND P2, PT, R4, 0x11, PT ;  /* 0x000000110400780c */ /* 0x000fe20003f44270 */
[----:B------:R-:W-:Y:S01]  /*5a60*/  FMUL R78, R78, R88 ;  /* 0x000000584e4e7220 */ /* 0x000fe20000400000 */
[----:B------:R-:W-:Y:S01]  /*5a70*/  F2FP.BF16.F32.PACK_AB R66, RZ, R66 ;  /* 0x00000042ff42723e */ /* 0x000fe200000010ff */
[-C--:B------:R-:W-:Y:S01]  /*5a80*/  FMUL R79, R79, R88.reuse ;  /* 0x000000584f4f7220 */ /* 0x080fe20000400000 */
[----:B------:R-:W-:Y:S01]  /*5a90*/  F2FP.BF16.F32.PACK_AB R67, RZ, R67 ;  /* 0x00000043ff43723e */ /* 0x000fe200000010ff */
[----:B------:R-:W-:Y:S01]  /*5aa0*/  FMUL R80, R80, R88 ;  /* 0x0000005850507220 */ /* 0x000fe20000400000 */
[----:B------:R-:W-:Y:S01]  /*5ab0*/  F2FP.BF16.F32.PACK_AB R68, RZ, R68 ;  /* 0x00000044ff44723e */ /* 0x000fe200000010ff */
[----:B------:R-:W-:Y:S01]  /*5ac0*/  FMUL R81, R81, R88 ;  /* 0x0000005851517220 */ /* 0x000fe20000400000 */
[--C-:B------:R-:W-:Y:S01]  /*5ad0*/  @P1 IMAD.MOV.U32 R10, RZ, RZ, R14.reuse ;  /* 0x000000ffff0a1224 */ /* 0x100fe200078e000e */
[----:B------:R-:W-:Y:S01]  /*5ae0*/  F2FP.BF16.F32.PACK_AB R69, RZ, R69 ;  /* 0x00000045ff45723e */ /* 0x000fe200000010ff */
[--C-:B------:R-:W-:Y:S01]  /*5af0*/  @P1 IMAD.MOV.U32 R11, RZ, RZ, R15.reuse ;  /* 0x000000ffff0b1224 */ /* 0x100fe200078e000f */
[----:B------:R-:W-:Y:S01]  /*5b00*/  F2FP.BF16.F32.PACK_AB R70, RZ, R70 ;  /* 0x00000046ff46723e */ /* 0x000fe200000010ff */
[-C--:B------:R-:W-:Y:S01]  /*5b10*/  FMUL R82, R82, R88.reuse ;  /* 0x0000005852527220 */ /* 0x080fe20000400000 */
[----:B------:R-:W-:Y:S01]  /*5b20*/  F2FP.BF16.F32.PACK_AB R71, RZ, R71 ;  /* 0x00000047ff47723e */ /* 0x000fe200000010ff */
[-C--:B------:R-:W-:Y:S01]  /*5b30*/  FMUL R83, R83, R88.reuse ;  /* 0x0000005853537220 */ /* 0x080fe20000400000 */
[----:B------:R0:W-:Y:S01]  /*5b40*/  @P1 STG.E.U16 desc[UR36][R10.64+0x10], R60 ;  /* 0x0000103c0a001986 */ /* 0x0001e2000c101524 */
[----:B------:R-:W-:Y:S01]  /*5b50*/  ISETP.GT.AND P1, PT, R3, 0x8, P4 ;  /* 0x000000080300780c */ /* 0x000fe20002724270 */
[----:B------:R-:W-:Y:S01]  /*5b60*/  FMUL R84, R84, R88 ;  /* 0x0000005854547220 */ /* 0x000fe20000400000 */
[----:B------:R-:W-:Y:S01]  /*5b70*/  F2FP.BF16.F32.PACK_AB R72, RZ, R72 ;  /* 0x00000048ff48723e */ /* 0x000fe200000010ff */
[-C--:B------:R-:W-:Y:S01]  /*5b80*/  FMUL R85, R85, R88.reuse ;  /* 0x0000005855557220 */ /* 0x080fe20000400000 */
[----:B------:R-:W-:Y:S01]  /*5b90*/  F2FP.BF16.F32.PACK_AB R73, RZ, R73 ;  /* 0x00000049ff49723e */ /* 0x000fe200000010ff */
[----:B------:R-:W-:Y:S01]  /*5ba0*/  FMUL R86, R86, R88 ;  /* 0x0000005856567220 */ /* 0x000fe20000400000 */
[----:B------:R-:W-:Y:S01]  /*5bb0*/  F2FP.BF16.F32.PACK_AB R74, RZ, R74 ;  /* 0x0000004aff4a723e */ /* 0x000fe200000010ff */
[-C--:B------:R-:W-:Y:S01]  /*5bc0*/  FMUL R87, R87, R88.reuse ;  /* 0x0000005857577220 */ /* 0x080fe20000400000 */
[----:B------:R-:W-:Y:S01]  /*5bd0*/  F2FP.BF16.F32.PACK_AB R75, RZ, R75 ;  /* 0x0000004bff4b723e */ /* 0x000fe200000010ff */
[----:B------:R-:W-:Y:S01]  /*5be0*/  FMUL R24, R24, R88 ;  /* 0x0000005818187220 */ /* 0x000fe20000400000 */
[C---:B------:R-:W-:Y:S01]  /*5bf0*/  ISETP.GT.AND P5, PT, R4.reuse, 0x28, PT ;  /* 0x000000280400780c */ /* 0x040fe20003fa4270 */
[--C-:B0-----:R-:W-:Y:S01]  /*5c00*/  @P0 IMAD.MOV.U32 R10, RZ, RZ, R14.reuse ;  /* 0x000000ffff0a0224 */ /* 0x101fe200078e000e */
[----:B------:R-:W-:Y:S01]  /*5c10*/  F2FP.BF16.F32.PACK_AB R76, RZ, R76 ;  /* 0x0000004cff4c723e */ /* 0x000fe200000010ff */
[--C-:B------:R-:W-:Y:S01]  /*5c20*/  @P0 IMAD.MOV.U32 R11, RZ, RZ, R15.reuse ;  /* 0x000000ffff0b0224 */ /* 0x100fe200078e000f */
[----:B------:R-:W-:Y:S01]  /*5c30*/  ISETP.GT.AND P4, PT, R4, 0x29, PT ;  /* 0x000000290400780c */ /* 0x000fe20003f84270 */
[-C--:B------:R-:W-:Y:S01]  /*5c40*/  FMUL R25, R25, R88.reuse ;  /* 0x0000005819197220 */ /* 0x080fe20000400000 */
[----:B------:R-:W-:Y:S01]  /*5c50*/  F2FP.BF16.F32.PACK_AB R77, RZ, R77 ;  /* 0x0000004dff4d723e */ /* 0x000fe200000010ff */
[-C--:B------:R-:W-:Y:S01]  /*5c60*/  FMUL R26, R26, R88.reuse ;  /* 0x000000581a1a7220 */ /* 0x080fe20000400000 */
[----:B------:R0:W-:Y:S01]  /*5c70*/  @P0 STG.E.U16 desc[UR36][R10.64+0x12], R61 ;  /* 0x0000123d0a000986 */ /* 0x0001e2000c101524 */
[----:B------:R-:W-:Y:S01]  /*5c80*/  ISETP.GT.AND P0, PT, R3, 0x8, P3 ;  /* 0x000000080300780c */ /* 0x000fe20001f04270 */
[-C--:B------:R-:W-:Y:S01]  /*5c90*/  FMUL R27, R27, R88.reuse ;  /* 0x000000581b1b7220 */ /* 0x080fe20000400000 */
[C---:B------:R-:W-:Y:S01]  /*5ca0*/  ISETP.GT.AND P3, PT, R4.reuse, 0x10, PT ;  /* 0x000000100400780c */ /* 0x040fe20003f64270 */
[----:B------:R-:W-:Y:S01]  /*5cb0*/  @P1 STG.E.U16 desc[UR36][R8.64+0x10], R62 ;  /* 0x0000103e08001986 */ /* 0x000fe2000c101524 */
[----:B------:R-:W-:Y:S01]  /*5cc0*/  ISETP.GT.AND P1, PT, R4, 0x19, PT ;  /* 0x000000190400780c */ /* 0x000fe20003f24270 */
        /* <DEDUP_REMOVED lines=8> */
[----:B------:R-:W-:Y:S01]  /*5d50*/  @P0 STG.E.U16 desc[UR36][R8.64+0x12], R63 ;  /* 0x0000123f08000986 */ /* 0x000fe2000c101524 */
[----:B------:R-:W-:Y:S01]  /*5d60*/  ISETP.GT.AND P0, PT, R3, RZ, P3 ;  /* 0x000000ff0300720c */ /* 0x000fe20001f04270 */
[----:B------:R-:W-:Y:S01]  /*5d70*/  FMUL R32, R32, R88 ;  /* 0x0000005820207220 */ /* 0x000fe20000400000 */
[----:B------:R-:W-:Y:S01]  /*5d80*/  F2FP.BF16.F32.PACK_AB R82, RZ, R82 ;  /* 0x00000052ff52723e */ /* 0x000fe200000010ff */
[-C--:B------:R-:W-:Y:S01]  /*5d90*/  FMUL R33, R33, R88.reuse ;  /* 0x0000005821217220 */ /* 0x080fe20000400000 */
[----:B------:R-:W-:Y:S01]  /*5da0*/  F2FP.BF16.F32.PACK_AB R83, RZ, R83 ;  /* 0x00000053ff53723e */ /* 0x000fe200000010ff */
[----:B------:R-:W-:Y:S01]  /*5db0*/  FMUL R34, R34, R88 ;  /* 0x0000005822227220 */ /* 0x000fe20000400000 */
[----:B------:R-:W-:Y:S01]  /*5dc0*/  F2FP.BF16.F32.PACK_AB R84, RZ, R84 ;  /* 0x00000054ff54723e */ /* 0x000fe200000010ff */
[-C--:B------:R-:W-:Y:S01]  /*5dd0*/  FMUL R35, R35, R88.reuse ;  /* 0x0000005823237220 */ /* 0x080fe20000400000 */
[----:B------:R-:W-:Y:S01]  /*5de0*/  P2R R5, PR, RZ, 0x20 ;  /* 0x00000020ff057803 */ /* 0x000fe20000000000 */
[-C--:B------:R-:W-:Y:S01]  /*5df0*/  FMUL R36, R36, R88.reuse ;  /* 0x0000005824247220 */ /* 0x080fe20000400000 */
[----:B------:R-:W-:Y:S01]  /*5e00*/  F2FP.BF16.F32.PACK_AB R85, RZ, R85 ;  /* 0x00000055ff55723e */ /* 0x000fe200000010ff */
[----:B------:R-:W-:Y:S01]  /*5e10*/  FMUL R37, R37, R88 ;  /* 0x0000005825257220 */ /* 0x000fe20000400000 */
[----:B------:R-:W-:Y:S01]  /*5e20*/  F2FP.BF16.F32.PACK_AB R86, RZ, R86 ;  /* 0x00000056ff56723e */ /* 0x000fe200000010ff */
[--C-:B0-----:R-:W-:Y:S01]  /*5e30*/  @P0 IMAD.MOV.U32 R10, RZ, RZ, R14.reuse ;  /* 0x000000ffff0a0224 */ /* 0x101fe200078e000e */
[----:B------:R-:W-:Y:S01]  /*5e40*/  F2FP.BF16.F32.PACK_AB R87, RZ, R87 ;  /* 0x00000057ff57723e */ /* 0x000fe200000010ff */
[--C-:B------:R-:W-:Y:S01]  /*5e50*/  @P0 IMAD.MOV.U32 R11, RZ, RZ, R15.reuse ;  /* 0x000000ffff0b0224 */ /* 0x100fe200078e000f */
[----:B------:R-:W-:Y:S01]  /*5e60*/  F2FP.BF16.F32.PACK_AB R24, RZ, R24 ;  /* 0x00000018ff18723e */ /* 0x000fe200000010ff */
[-C--:B------:R-:W-:Y:S01]  /*5e70*/  FMUL R38, R38, R88.reuse ;  /* 0x0000005826267220 */ /* 0x080fe20000400000 */
[----:B------:R-:W-:Y:S01]  /*5e80*/  F2FP.BF16.F32.PACK_AB R25, RZ, R25 ;  /* 0x00000019ff19723e */ /* 0x000fe200000010ff */
[-C--:B------:R-:W-:Y:S01]  /*5e90*/  FMUL R39, R39, R88.reuse ;  /* 0x0000005827277220 */ /* 0x080fe20000400000 */
[----:B------:R0:W-:Y:S01]  /*5ea0*/  @P0 STG.E.U16 desc[UR36][R10.64+0x20], R64 ;  /* 0x000020400a000986 */ /* 0x0001e2000c101524 */
        /* <DEDUP_REMOVED lines=10> */
[----:B------:R-:W-:Y:S01]  /*5f50*/  F2FP.BF16.F32.PACK_AB R30, RZ, R30 ;  /* 0x0000001eff1e723e */ /* 0x000fe200000010ff */
[----:B------:R-:W-:Y:S01]  /*5f60*/  FMUL R45, R45, R88 ;  /* 0x000000582d2d7220 */ /* 0x000fe20000400000 */
[----:B------:R-:W-:Y:S01]  /*5f70*/  F2FP.BF16.F32.PACK_AB R31, RZ, R31 ;  /* 0x0000001fff1f723e */ /* 0x000fe200000010ff */
[----:B0-----:R-:W-:Y:S01]  /*5f80*/  @P0 IMAD.MOV.U32 R10, RZ, RZ, R14 ;  /* 0x000000ffff0a0224 */ /* 0x001fe200078e000e */
[----:B------:R-:W-:Y:S01]  /*5f90*/  F2FP.BF16.F32.PACK_AB R32, RZ, R32 ;  /* 0x00000020ff20723e */ /* 0x000fe200000010ff */
[----:B------:R-:W-:Y:S01]  /*5fa0*/  @P0 IMAD.MOV.U32 R11, RZ, RZ, R15 ;  /* 0x000000ffff0b0224 */ /* 0x000fe200078e000f */
[----:B------:R-:W-:Y:S01]  /*5fb0*/  F2FP.BF16.F32.PACK_AB R33, RZ, R33 ;  /* 0x00000021ff21723e */ /* 0x000fe200000010ff */
[----:B------:R-:W-:Y:S01]  /*5fc0*/  FMUL R46, R46, R88 ;  /* 0x000000582e2e7220 */ /* 0x000fe20000400000 */
[----:B------:R-:W-:Y:S01]  /*5fd0*/  F2FP.BF16.F32.PACK_AB R34, RZ, R34 ;  /* 0x00000022ff22723e */ /* 0x000fe200000010ff */
[-C--:B------:R-:W-:Y:S01]  /*5fe0*/  FMUL R47, R47, R88.reuse ;  /* 0x000000582f2f7220 */ /* 0x080fe20000400000 */
[----:B------:R0:W-:Y:S01]  /*5ff0*/  @P0 STG.E.U16 desc[UR36][R10.64+0x22], R65 ;  /* 0x000022410a000986 */ /* 0x0001e2000c101524 */
[----:B------:R-:W-:Y:S01]  /*6000*/  ISETP.GT.AND P0, PT, R3, 0x8, P3 ;  /* 0x000000080300780c */ /* 0x000fe20001f04270 */
[-C--:B------:R-:W-:Y:S01]  /*6010*/  FMUL R48, R48, R88.reuse ;  /* 0x0000005830307220 */ /* 0x080fe20000400000 */
[----:B------:R-:W-:Y:S01]  /*6020*/  ISETP.GT.AND P3, PT, R4, 0x30, PT ;  /* 0x000000300400780c */ /* 0x000fe20003f64270 */
        /* <DEDUP_REMOVED lines=11> */
[----:B------:R-:W-:Y:S01]  /*60e0*/  ISETP.GT.AND P0, PT, R3, 0x8, P2 ;  /* 0x000000080300780c */ /* 0x000fe20001704270 */
[-C--:B------:R-:W-:Y:S01]  /*60f0*/  FMUL R54, R54, R88.reuse ;  /* 0x0000005836367220 */ /* 0x080fe20000400000 */
[----:B------:R-:W-:Y:S01]  /*6100*/  ISETP.GT.AND P2, PT, R4, 0x18, PT ;  /* 0x000000180400780c */ /* 0x000fe20003f44270 */
[----:B------:R-:W-:Y:S01]  /*6110*/  FMUL R55, R55, R88 ;  /* 0x0000005837377220 */ /* 0x000fe20000400000 */
[----:B------:R-:W-:-:S02]  /*6120*/  F2FP.BF16.F32.PACK_AB R40, RZ, R40 ;  /* 0x00000028ff28723e */ /* 0x000fc400000010ff */
[----:B------:R-:W-:Y:S02]  /*6130*/  F2FP.BF16.F32.PACK_AB R41, RZ, R41 ;  /* 0x00000029ff29723e */ /* 0x000fe400000010ff */
[----:B------:R-:W-:Y:S02]  /*6140*/  F2FP.BF16.F32.PACK_AB R42, RZ, R42 ;  /* 0x0000002aff2a723e */ /* 0x000fe400000010ff */
[----:B------:R-:W-:Y:S02]  /*6150*/  F2FP.BF16.F32.PACK_AB R43, RZ, R43 ;  /* 0x0000002bff2b723e */ /* 0x000fe400000010ff */
[----:B------:R-:W-:Y:S01]  /*6160*/  F2FP.BF16.F32.PACK_AB R44, RZ, R44 ;  /* 0x0000002cff2c723e */ /* 0x000fe200000010ff */
[----:B------:R-:W-:Y:S01]  /*6170*/  @P0 STG.E.U16 desc[UR36][R8.64+0x22], R67 ;  /* 0x0000224308000986 */ /* 0x000fe2000c101524 */
[----:B------:R-:W-:Y:S02]  /*6180*/  ISETP.GT.AND P0, PT, R3, RZ, P2 ;  /* 0x000000ff0300720c */ /* 0x000fe40001704270 */
[----:B------:R-:W-:-:S02]  /*6190*/  F2FP.BF16.F32.PACK_AB R45, RZ, R45 ;  /* 0x0000002dff2d723e */ /* 0x000fc400000010ff */
[----:B------:R-:W-:Y:S02]  /*61a0*/  F2FP.BF16.F32.PACK_AB R46, RZ, R46 ;  /* 0x0000002eff2e723e */ /* 0x000fe400000010ff */
[----:B------:R-:W-:Y:S02]  /*61b0*/  F2FP.BF16.F32.PACK_AB R47, RZ, R47 ;  /* 0x0000002fff2f723e */ /* 0x000fe400000010ff */
[----:B------:R-:W-:Y:S02]  /*61c0*/  F2FP.BF16.F32.PACK_AB R48, RZ, R48 ;  /* 0x00000030ff30723e */ /* 0x000fe400000010ff */
[----:B------:R-:W-:Y:S02]  /*61d0*/  F2FP.BF16.F32.PACK_AB R49, RZ, R49 ;  /* 0x00000031ff31723e */ /* 0x000fe400000010ff */
[----:B------:R-:W-:Y:S01]  /*61e0*/  F2FP.BF16.F32.PACK_AB R50, RZ, R50 ;  /* 0x00000032ff32723e */ /* 0x000fe200000010ff */
[----:B0-----:R-:W-:Y:S01]  /*61f0*/  @P0 IMAD.MOV.U32 R10, RZ, RZ, R14 ;  /* 0x000000ffff0a0224 */ /* 0x001fe200078e000e */
[----:B------:R-:W-:Y:S01]  /*6200*/  F2FP.BF16.F32.PACK_AB R51, RZ, R51 ;  /* 0x00000033ff33723e */ /* 0x000fe200000010ff */
[----:B------:R-:W-:Y:S01]  /*6210*/  @P0 IMAD.MOV.U32 R11, RZ, RZ, R15 ;  /* 0x000000ffff0b0224 */ /* 0x000fe200078e000f */
[----:B------:R-:W-:-:S02]  /*6220*/  F2FP.BF16.F32.PACK_AB R52, RZ, R52 ;  /* 0x00000034ff34723e */ /* 0x000fc400000010ff */
[----:B------:R-:W-:Y:S02]  /*6230*/  F2FP.BF16.F32.PACK_AB R53, RZ, R53 ;  /* 0x00000035ff35723e */ /* 0x000fe400000010ff */
[----:B------:R0:W-:Y:S01]  /*6240*/  @P0 STG.E.U16 desc[UR36][R10.64+0x30], R68 ;  /* 0x000030440a000986 */ /* 0x0001e2000c101524 */
[----:B------:R-:W-:Y:S02]  /*6250*/  ISETP.GT.AND P0, PT, R3, RZ, P1 ;  /* 0x000000ff0300720c */ /* 0x000fe40000f04270 */
[----:B------:R-:W-:Y:S02]  /*6260*/  F2FP.BF16.F32.PACK_AB R54, RZ, R54 ;  /* 0x00000036ff36723e */ /* 0x000fe400000010ff */
[----:B------:R-:W-:-:S09]  /*6270*/  F2FP.BF16.F32.PACK_AB R55, RZ, R55 ;  /* 0x00000037ff37723e */ /* 0x000fd200000010ff */
[----:B0-----:R-:W-:Y:S02]  /*6280*/  @P0 IMAD.MOV.U32 R10, RZ, RZ, R14 ;  /* 0x000000ffff0a0224 */ /* 0x001fe400078e000e */
[----:B------:R-:W-:-:S05]  /*6290*/  @P0 IMAD.MOV.U32 R11, RZ, RZ, R15 ;  /* 0x000000ffff0b0224 */ /* 0x000fca00078e000f */
[----:B------:R0:W-:Y:S01]  /*62a0*/  @P0 STG.E.U16 desc[UR36][R10.64+0x32], R69 ;  /* 0x000032450a000986 */ /* 0x0001e2000c101524 */
[----:B------:R-:W-:Y:S02]  /*62b0*/  ISETP.GT.AND P0, PT, R3, 0x8, P2 ;  /* 0x000000080300780c */ /* 0x000fe40001704270 */
[----:B------:R-:W-:-:S11]  /*62c0*/  ISETP.GT.AND P2, PT, R4, 0x20, PT ;  /* 0x000000200400780c */ /* 0x000fd60003f44270 */
[----:B------:R-:W-:Y:S01]  /*62d0*/  @P0 STG.E.U16 desc[UR36][R8.64+0x30], R70 ;  /* 0x0000304608000986 */ /* 0x000fe2000c101524 */
[----:B------:R-:W-:Y:S02]  /*62e0*/  ISETP.GT.AND P0, PT, R3, 0x8, P1 ;  /* 0x000000080300780c */ /* 0x000fe40000f04270 */
[----:B------:R-:W-:-:S11]  /*62f0*/  ISETP.GT.AND P1, PT, R4, 0x21, PT ;  /* 0x000000210400780c */ /* 0x000fd60003f24270 */
[----:B------:R-:W-:Y:S01]  /*6300*/  @P0 STG.E.U16 desc[UR36][R8.64+0x32], R71 ;  /* 0x0000324708000986 */ /* 0x000fe2000c101524 */
[----:B------:R-:W-:-:S13]  /*6310*/  ISETP.GT.AND P0, PT, R3, RZ, P2 ;  /* 0x000000ff0300720c */ /* 0x000fda0001704270 */
[----:B0-----:R-:W-:Y:S02]  /*6320*/  @P0 IMAD.MOV.U32 R10, RZ, RZ, R14 ;  /* 0x000000ffff0a0224 */ /* 0x001fe400078e000e */
[----:B------:R-:W-:-:S05]  /*6330*/  @P0 IMAD.MOV.U32 R11, RZ, RZ, R15 ;  /* 0x000000ffff0b0224 */ /* 0x000fca00078e000f */
[----:B------:R0:W-:Y:S01]  /*6340*/  @P0 STG.E.U16 desc[UR36][R10.64+0x40], R72 ;  /* 0x000040480a000986 */ /* 0x0001e2000c101524 */
[----:B------:R-:W-:-:S13]  /*6350*/  ISETP.GT.AND P0, PT, R3, RZ, P1 ;  /* 0x000000ff0300720c */ /* 0x000fda0000f04270 */
[----:B0-----:R-:W-:Y:S02]  /*6360*/  @P0 IMAD.MOV.U32 R10, RZ, RZ, R14 ;  /* 0x000000ffff0a0224 */ /* 0x001fe400078e000e */
[----:B------:R-:W-:-:S05]  /*6370*/  @P0 IMAD.MOV.U32 R11, RZ, RZ, R15 ;  /* 0x000000ffff0b0224 */ /* 0x000fca00078e000f */
[----:B------:R0:W-:Y:S01]  /*6380*/  @P0 STG.E.U16 desc[UR36][R10.64+0x42], R73 ;  /* 0x000042490a000986 */ /* 0x0001e2000c101524 */
[----:B------:R-:W-:Y:S02]  /*6390*/  ISETP.GT.AND P0, PT, R3, 0x8, P2 ;  /* 0x000000080300780c */ /* 0x000fe40001704270 */
[----:B------:R-:W-:-:S11]  /*63a0*/  ISETP.GT.AND P2, PT, R4, 0x38, PT ;  /* 0x000000380400780c */ /* 0x000fd60003f44270 */
[----:B------:R-:W-:Y:S01]  /*63b0*/  @P0 STG.E.U16 desc[UR36][R8.64+0x40], R74 ;  /* 0x0000404a08000986 */ /* 0x000fe2000c101524 */
[----:B------:R-:W-:-:S13]  /*63c0*/  ISETP.GT.AND P0, PT, R3, 0x8, P1 ;  /* 0x000000080300780c */ /* 0x000fda0000f04270 */
        /* <DEDUP_REMOVED lines=9> */
[----:B------:R-:W-:-:S13]  /*6460*/  ISETP.GT.AND P0, PT, R3, 0x8, P5 ;  /* 0x000000080300780c */ /* 0x000fda0002f04270 */
[----:B------:R-:W-:Y:S01]  /*6470*/  @P0 STG.E.U16 desc[UR36][R8.64+0x50], R78 ;  /* 0x0000504e08000986 */ /* 0x000fe2000c101524 */
[----:B------:R-:W-:-:S13]  /*6480*/  ISETP.GT.AND P0, PT, R3, 0x8, P4 ;  /* 0x000000080300780c */ /* 0x000fda0002704270 */
[----:B------:R-:W-:Y:S01]  /*6490*/  @P0 STG.E.U16 desc[UR36][R8.64+0x52], R79 ;  /* 0x0000524f08000986 */ /* 0x000fe2000c101524 */
[----:B------:R-:W-:-:S13]  /*64a0*/  ISETP.GT.AND P0, PT, R3, RZ, P3 ;  /* 0x000000ff0300720c */ /* 0x000fda0001f04270 */
[----:B0-----:R-:W-:Y:S02]  /*64b0*/  @P0 IMAD.MOV.U32 R10, RZ, RZ, R14 ;  /* 0x000000ffff0a0224 */ /* 0x001fe400078e000e */
[----:B------:R-:W-:-:S05]  /*64c0*/  @P0 IMAD.MOV.U32 R11, RZ, RZ, R15 ;  /* 0x000000ffff0b0224 */ /* 0x000fca00078e000f */
[----:B------:R0:W-:Y:S01]  /*64d0*/  @P0 STG.E.U16 desc[UR36][R10.64+0x60], R80 ;  /* 0x000060500a000986 */ /* 0x0001e2000c101524 */
[----:B------:R-:W-:-:S04]  /*64e0*/  ISETP.GT.AND P0, PT, R4, 0x31, PT ;  /* 0x000000310400780c */ /* 0x000fc80003f04270 */
        /* <DEDUP_REMOVED lines=8> */
[----:B------:R-:W-:-:S05]  /*6570*/  IADD3 R12, P1, R57, R8, RZ ;  /* 0x00000008390c7210 */ /* 0x000fca0007f3e0ff */
[----:B------:R-:W-:Y:S01]  /*6580*/  IMAD.X R13, R23, 0x1, R9, P1 ;  /* 0x00000001170d7824 */ /* 0x000fe200008e0609 */
[----:B------:R-:W-:-:S13]  /*6590*/  ISETP.GT.AND P1, PT, R3, RZ, P2 ;  /* 0x000000ff0300720c */ /* 0x000fda0001724270 */
[----:B------:R-:W-:Y:S01]  /*65a0*/  @P1 STG.E.U16 desc[UR36][R14.64+0x70], R84 ;  /* 0x000070540e001986 */ /* 0x000fe2000c101524 */
[----:B------:R-:W-:-:S05]  /*65b0*/  IADD3 R20, P1, R57, R8, RZ ;  /* 0x0000000839147210 */ /* 0x000fca0007f3e0ff */
[----:B------:R-:W-:Y:S01]  /*65c0*/  IMAD.X R21, R23, 0x1, R9, P1 ;  /* 0x0000000117157824 */ /* 0x000fe200008e0609 */
[----:B0-----:R-:W-:-:S05]  /*65d0*/  IADD3 R10, P1, R57, R14, RZ ;  /* 0x0000000e390a7210 */ /* 0x001fca0007f3e0ff */
[----:B------:R-:W-:Y:S01]  /*65e0*/  IMAD.X R11, R23, 0x1, R15, P1 ;  /* 0x00000001170b7824 */ /* 0x000fe200008e060f */
[----:B------:R-:W-:-:S04]  /*65f0*/  ISETP.GT.AND P1, PT, R4, 0x39, PT ;  /* 0x000000390400780c */ /* 0x000fc80003f24270 */
[----:B------:R-:W-:-:S13]  /*6600*/  ISETP.GT.AND P5, PT, R3, RZ, P1 ;  /* 0x000000ff0300720c */ /* 0x000fda0000fa4270 */
[----:B------:R-:W-:Y:S01]  /*6610*/  @P5 STG.E.U16 desc[UR36][R14.64+0x72], R85 ;  /* 0x000072550e005986 */ /* 0x000fe2000c101524 */
[----:B------:R-:W-:-:S13]  /*6620*/  ISETP.GT.AND P5, PT, R3, 0x8, P2 ;  /* 0x000000080300780c */ /* 0x000fda00017a4270 */
[----:B------:R-:W-:Y:S01]  /*6630*/  @P5 STG.E.U16 desc[UR36][R8.64+0x70], R86 ;  /* 0x0000705608005986 */ /* 0x000fe2000c101524 */
[----:B------:R-:W-:-:S13]  /*6640*/  ISETP.GT.AND P5, PT, R3, 0x8, P1 ;  /* 0x000000080300780c */ /* 0x000fda0000fa4270 */
[----:B------:R0:W-:Y:S01]  /*6650*/  @P5 STG.E.U16 desc[UR36][R8.64+0x72], R87 ;  /* 0x0000725708005986 */ /* 0x0001e2000c101524 */
[C---:B------:R-:W-:Y:S02]  /*6660*/  ISETP.GT.AND P5, PT, R3.reuse, 0x80, P6 ;  /* 0x000000800300780c */ /* 0x040fe400037a4270 */
[----:B------:R-:W-:-:S11]  /*6670*/  ISETP.GT.AND P6, PT, R3, 0x88, P6 ;  /* 0x000000880300780c */ /* 0x000fd600037c4270 */
[----:B------:R-:W-:Y:S01]  /*6680*/  @P5 STG.E.U16 desc[UR36][R10.64], R24 ;  /* 0x000000180a005986 */ /* 0x000fe2000c101524 */
[----:B------:R-:W-:-:S04]  /*6690*/  ISETP.GT.AND P5, PT, R4, 0x1, PT ;  /* 0x000000010400780c */ /* 0x000fc80003fa4270 */
[----:B------:R-:W-:-:S13]  /*66a0*/  ISETP.GT.AND P5, PT, R3, 0x80, P5 ;  /* 0x000000800300780c */ /* 0x000fda0002fa4270 */
[----:B0-----:R-:W-:Y:S02]  /*66b0*/  @P5 IMAD.MOV.U32 R8, RZ, RZ, R10 ;  /* 0x000000ffff085224 */ /* 0x001fe400078e000a */
[----:B------:R-:W-:-:S05]  /*66c0*/  @P5 IMAD.MOV.U32 R9, RZ, RZ, R11 ;  /* 0x000000ffff095224 */ /* 0x000fca00078e000b */
[----:B------:R0:W-:Y:S01]  /*66d0*/  @P5 STG.E.U16 desc[UR36][R8.64+0x2], R25 ;  /* 0x0000021908005986 */ /* 0x0001e2000c101524 */
[----:B------:R-:W-:-:S03]  /*66e0*/  ISETP.NE.AND P5, PT, R5, RZ, PT ;  /* 0x000000ff0500720c */ /* 0x000fc60003fa5270 */
[----:B------:R-:W-:Y:S01]  /*66f0*/  @P6 STG.E.U16 desc[UR36][R12.64], R26 ;  /* 0x0000001a0c006986 */ /* 0x000fe2000c101524 */
[----:B------:R-:W-:-:S04]  /*6700*/  ISETP.GT.AND P6, PT, R4, 0x1, PT ;  /* 0x000000010400780c */ /* 0x000fc80003fc4270 */
[----:B------:R-:W-:-:S13]  /*6710*/  ISETP.GT.AND P6, PT, R3, 0x88, P6 ;  /* 0x000000880300780c */ /* 0x000fda00037c4270 */
[----:B------:R-:W-:Y:S01]  /*6720*/  @P6 STG.E.U16 desc[UR36][R20.64+0x2], R27 ;  /* 0x0000021b14006986 */ /* 0x000fe2000c101524 */
[----:B------:R-:W-:-:S04]  /*6730*/  ISETP.GT.AND P6, PT, R4, 0x8, PT ;  /* 0x000000080400780c */ /* 0x000fc80003fc4270 */
[----:B------:R-:W-:-:S13]  /*6740*/  ISETP.GT.AND P6, PT, R3, 0x80, P6 ;  /* 0x000000800300780c */ /* 0x000fda00037c4270 */
[----:B0-----:R-:W-:Y:S02]  /*6750*/  @P6 IMAD.MOV.U32 R8, RZ, RZ, R10 ;  /* 0x000000ffff086224 */ /* 0x001fe400078e000a */
[----:B------:R-:W-:-:S05]  /*6760*/  @P6 IMAD.MOV.U32 R9, RZ, RZ, R11 ;  /* 0x000000ffff096224 */ /* 0x000fca00078e000b */
[----:B------:R0:W-:Y:S01]  /*6770*/  @P6 STG.E.U16 desc[UR36][R8.64+0x10], R28 ;  /* 0x0000101c08006986 */ /* 0x0001e2000c101524 */
[----:B------:R-:W-:-:S04]  /*6780*/  ISETP.GT.AND P6, PT, R4, 0x9, PT ;  /* 0x000000090400780c */ /* 0x000fc80003fc4270 */
[----:B------:R-:W-:-:S13]  /*6790*/  ISETP.GT.AND P6, PT, R3, 0x80, P6 ;  /* 0x000000800300780c */ /* 0x000fda00037c4270 */
[----:B0-----:R-:W-:Y:S02]  /*67a0*/  @P6 IMAD.MOV.U32 R8, RZ, RZ, R10 ;  /* 0x000000ffff086224 */ /* 0x001fe400078e000a */
[----:B------:R-:W-:-:S05]  /*67b0*/  @P6 IMAD.MOV.U32 R9, RZ, RZ, R11 ;  /* 0x000000ffff096224 */ /* 0x000fca00078e000b */
[----:B------:R0:W-:Y:S01]  /*67c0*/  @P6 STG.E.U16 desc[UR36][R8.64+0x12], R29 ;  /* 0x0000121d08006986 */ /* 0x0001e2000c101524 */
[----:B------:R-:W-:-:S04]  /*67d0*/  ISETP.GT.AND P6, PT, R4, 0x8, PT ;  /* 0x000000080400780c */ /* 0x000fc80003fc4270 */
[----:B------:R-:W-:-:S13]  /*67e0*/  ISETP.GT.AND P6, PT, R3, 0x88, P6 ;  /* 0x000000880300780c */ /* 0x000fda00037c4270 */
        /* <DEDUP_REMOVED lines=22> */
[----:B0-----:R-:W-:Y:S01]  /*6950*/  @P6 IMAD.MOV.U32 R8, RZ, RZ, R10 ;  /* 0x000000ffff086224 */ /* 0x001fe200078e000a */
[----:B------:R-:W-:-:S05]  /*6960*/  @P6 MOV R9, R11 ;  /* 0x0000000b00096202 */ /* 0x000fca0000000f00 */
        /* <DEDUP_REMOVED lines=21> */
[----:B------:R-:W-:Y:S01]  /*6ac0*/  @P6 STG.E.U16 desc[UR36][R8.64+0x42], R41 ;  /* 0x0000422908006986 */ /* 0x000fe2000c101524 */
[----:B------:R-:W-:-:S04]  /*6ad0*/  ISETP.GT.AND P6, PT, R4, 0x20, PT ;  /* 0x000000200400780c */ /* 0x000fc80003fc4270 */
[----:B------:R-:W-:-:S13]  /*6ae0*/  ISETP.GT.AND P6, PT, R3, 0x88, P6 ;  /* 0x000000880300780c */ /* 0x000fda00037c4270 */
[----:B------:R-:W-:Y:S01]  /*6af0*/  @P6 STG.E.U16 desc[UR36][R6.64+0x40], R42 ;  /* 0x0000402a06006986 */ /* 0x000fe2000c101524 */
[----:B------:R-:W-:-:S04]  /*6b00*/  ISETP.GT.AND P6, PT, R4, 0x21, PT ;  /* 0x000000210400780c */ /* 0x000fc80003fc4270 */
[----:B------:R-:W-:-:S13]  /*6b10*/  ISETP.GT.AND P6, PT, R3, 0x88, P6 ;  /* 0x000000880300780c */ /* 0x000fda00037c4270 */
[----:B------:R-:W-:Y:S02]  /*6b20*/  @P6 IMAD.MOV.U32 R4, RZ, RZ, R6 ;  /* 0x000000ffff046224 */ /* 0x000fe400078e0006 */
[----:B------:R-:W-:-:S05]  /*6b30*/  @P6 IMAD.MOV.U32 R5, RZ, RZ, R7 ;  /* 0x000000ffff056224 */ /* 0x000fca00078e0007 */
[----:B------:R0:W-:Y:S01]  /*6b40*/  @P6 STG.E.U16 desc[UR36][R4.64+0x42], R43 ;  /* 0x0000422b04006986 */ /* 0x0001e2000c101524 */
[C---:B------:R-:W-:Y:S02]  /*6b50*/  ISETP.GT.AND P6, PT, R3.reuse, 0x80, P5 ;  /* 0x000000800300780c */ /* 0x040fe40002fc4270 */
[----:B------:R-:W-:-:S11]  /*6b60*/  ISETP.GT.AND P5, PT, R3, 0x88, P5 ;  /* 0x000000880300780c */ /* 0x000fd60002fa4270 */
[----:B0-----:R-:W-:Y:S02]  /*6b70*/  @P6 IMAD.MOV.U32 R4, RZ, RZ, R10 ;  /* 0x000000ffff046224 */ /* 0x001fe400078e000a */
[----:B------:R-:W-:-:S05]  /*6b80*/  @P6 IMAD.MOV.U32 R5, RZ, RZ, R11 ;  /* 0x000000ffff056224 */ /* 0x000fca00078e000b */
[----:B------:R0:W-:Y:S01]  /*6b90*/  @P6 STG.E.U16 desc[UR36][R4.64+0x50], R44 ;  /* 0x0000502c04006986 */ /* 0x0001e2000c101524 */
[C---:B------:R-:W-:Y:S02]  /*6ba0*/  ISETP.GT.AND P6, PT, R3.reuse, 0x80, P4 ;  /* 0x000000800300780c */ /* 0x040fe400027c4270 */
[----:B------:R-:W-:-:S11]  /*6bb0*/  ISETP.GT.AND P4, PT, R3, 0x88, P4 ;  /* 0x000000880300780c */ /* 0x000fd60002784270 */
[----:B0-----:R-:W-:Y:S02]  /*6bc0*/  @P6 IMAD.MOV.U32 R4, RZ, RZ, R10 ;  /* 0x000000ffff046224 */ /* 0x001fe400078e000a */
[----:B------:R-:W-:-:S05]  /*6bd0*/  @P6 IMAD.MOV.U32 R5, RZ, RZ, R11 ;  /* 0x000000ffff056224 */ /* 0x000fca00078e000b */
[----:B------:R0:W-:Y:S02]  /*6be0*/  @P6 STG.E.U16 desc[UR36][R4.64+0x52], R45 ;  /* 0x0000522d04006986 */ /* 0x0001e4000c101524 */
[----:B0-----:R-:W-:Y:S02]  /*6bf0*/  @P5 IMAD.MOV.U32 R4, RZ, RZ, R6 ;  /* 0x000000ffff045224 */ /* 0x001fe400078e0006 */
[----:B------:R-:W-:-:S05]  /*6c00*/  @P5 IMAD.MOV.U32 R5, RZ, RZ, R7 ;  /* 0x000000ffff055224 */ /* 0x000fca00078e0007 */
[----:B------:R0:W-:Y:S01]  /*6c10*/  @P5 STG.E.U16 desc[UR36][R4.64+0x50], R46 ;  /* 0x0000502e04005986 */ /* 0x0001e2000c101524 */
[C---:B------:R-:W-:Y:S02]  /*6c20*/  ISETP.GT.AND P5, PT, R3.reuse, 0x80, P3 ;  /* 0x000000800300780c */ /* 0x040fe40001fa4270 */
[----:B------:R-:W-:Y:S01]  /*6c30*/  ISETP.GT.AND P3, PT, R3, 0x88, P3 ;  /* 0x000000880300780c */ /* 0x000fe20001f64270 */
        /* <DEDUP_REMOVED lines=17> */
[----:B------:R0:W-:Y:S02]  /*6d50*/  @P3 STG.E.U16 desc[UR36][R4.64+0x60], R50 ;  /* 0x0000603204003986 */ /* 0x0001e4000c101524 */
[----:B0-----:R-:W-:Y:S02]  /*6d60*/  @P0 IMAD.MOV.U32 R4, RZ, RZ, R6 ;  /* 0x000000ffff040224 */ /* 0x001fe400078e0006 */
[----:B------:R-:W-:-:S05]  /*6d70*/  @P0 IMAD.MOV.U32 R5, RZ, RZ, R7 ;  /* 0x000000ffff050224 */ /* 0x000fca00078e0007 */
[----:B------:R0:W-:Y:S02]  /*6d80*/  @P0 STG.E.U16 desc[UR36][R4.64+0x62], R51 ;  /* 0x0000623304000986 */ /* 0x0001e4000c101524 */
[----:B0-----:R-:W-:Y:S02]  /*6d90*/  @P5 IMAD.MOV.U32 R4, RZ, RZ, R10 ;  /* 0x000000ffff045224 */ /* 0x001fe400078e000a */
[----:B------:R-:W-:-:S05]  /*6da0*/  @P5 IMAD.MOV.U32 R5, RZ, RZ, R11 ;  /* 0x000000ffff055224 */ /* 0x000fca00078e000b */
[----:B------:R0:W-:Y:S04]  /*6db0*/  @P5 STG.E.U16 desc[UR36][R4.64+0x70], R52 ;  /* 0x0000703404005986 */ /* 0x0001e8000c101524 */
[----:B------:R1:W-:Y:S01]  /*6dc0*/  @P4 STG.E.U16 desc[UR36][R10.64+0x72], R53 ;  /* 0x000072350a004986 */ /* 0x0003e2000c101524 */
[----:B0-----:R-:W-:Y:S02]  /*6dd0*/  @P2 IMAD.MOV.U32 R4, RZ, RZ, R6 ;  /* 0x000000ffff042224 */ /* 0x001fe400078e0006 */
[----:B------:R-:W-:-:S05]  /*6de0*/  @P2 IMAD.MOV.U32 R5, RZ, RZ, R7 ;  /* 0x000000ffff052224 */ /* 0x000fca00078e0007 */
[----:B------:R1:W-:Y:S04]  /*6df0*/  @P2 STG.E.U16 desc[UR36][R4.64+0x70], R54 ;  /* 0x0000703604002986 */ /* 0x0003e8000c101524 */
[----:B------:R1:W-:Y:S02]  /*6e00*/  @P1 STG.E.U16 desc[UR36][R6.64+0x72], R55 ;  /* 0x0000723706001986 */ /* 0x0003e4000c101524 */
.L_x_152:
[----:B------:R-:W-:Y:S05]  /*6e10*/  BSYNC B0 ;  /* 0x0000000000007941 */ /* 0x000fea0003800000 */
.L_x_28:
[----:B------:R-:W-:Y:S01]  /*6e20*/  ULDC UR4, c[0x0][0xc] ;  /* 0x0000030000047ab9 */ /* 0x000fe20000000800 */
[----:B------:R-:W-:Y:S01]  /*6e30*/  ULDC UR5, c[0x0][0x10] ;  /* 0x0000040000057ab9 */ /* 0x000fe20000000800 */
[----:B------:R-:W2:Y:S01]  /*6e40*/  LDC R3, c[0x0][0x14] ;  /* 0x00000500ff037b82 */ /* 0x000ea20000000800 */
[----:B------:R-:W-:Y:S01]  /*6e50*/  UIMAD.WIDE.U32 UR4, UR4, UR5, URZ ;  /* 0x00000005040472a5 */ /* 0x000fe2000f8e003f */
[----:B------:R-:W-:Y:S02]  /*6e60*/  IMAD.MOV.U32 R90, RZ, RZ, -0x1 ;  /* 0xffffffffff5a7424 */ /* 0x000fe400078e00ff */
[----:B------:R-:W-:-:S03]  /*6e70*/  IMAD.MOV.U32 R23, RZ, RZ, -0x1 ;  /* 0xffffffffff177424 */ /* 0x000fc600078e00ff */
[----:B--2---:R-:W-:-:S04]  /*6e80*/  IMAD.WIDE.U32 R16, R3, UR4, R16 ;  /* 0x0000000403107c25 */ /* 0x004fc8000f8e0010 */
[----:B------:R-:W-:Y:S01]  /*6e90*/  IMAD R3, R3, UR5, RZ ;  /* 0x0000000503037c24 */ /* 0x000fe2000f8e02ff */
[----:B------:R-:W-:Y:S02]  /*6ea0*/  ULDC.64 UR4, c[0x0][0x650] ;  /* 0x0001940000047ab9 */ /* 0x000fe40000000a00 */
[----:B------:R-:W-:Y:S01]  /*6eb0*/  ISETP.GE.U32.AND P0, PT, R16, UR4, PT ;  /* 0x0000000410007c0c */ /* 0x000fe2000bf06070 */
[--C-:B------:R-:W-:Y:S01]  /*6ec0*/  IMAD.IADD R17, R17, 0x1, R3.reuse ;  /* 0x0000000111117824 */ /* 0x100fe200078e0203 */
[----:B------:R-:W-:-:S04]  /*6ed0*/  PRMT R3, RZ, 0x7610, R3 ;  /* 0x00007610ff037816 */ /* 0x000fc80000000003 */
[----:B------:R-:W-:-:S13]  /*6ee0*/  ISETP.GE.U32.AND.EX P0, PT, R17, UR5, PT, P0 ;  /* 0x0000000511007c0c */ /* 0x000fda000bf06100 */
[----:B------:R-:W-:Y:S05]  /*6ef0*/  @P0 BRA `(.L_x_153) ;  /* 0x0000000400640947 */ /* 0x000fea0003800000 */
[----:B0-----:R-:W0:Y:S01]  /*6f00*/  S2R R12, SR_CTAID.X ;  /* 0x00000000000c7919 */ /* 0x001e220000002500 */
[----:B-1--4-:R-:W1:Y:S01]  /*6f10*/  LDC.64 R10, c[0x0][0x628] ;  /* 0x00018a00ff0a7b82 */ /* 0x012e620000000a00 */
[----:B------:R-:W-:Y:S01]  /*6f20*/  ULDC UR4, c[0x0][0x150] ;  /* 0x0000540000047ab9 */ /* 0x000fe20000000800 */
[----:B------:R-:W-:Y:S01]  /*6f30*/  IMAD.MOV.U32 R8, RZ, RZ, R16 ;  /* 0x000000ffff087224 */ /* 0x000fe200078e0010 */
[----:B------:R-:W2:Y:S01]  /*6f40*/  S2R R24, SR_CTAID.Y ;  /* 0x0000000000187919 */ /* 0x000ea20000002600 */
[----:B------:R-:W-:-:S04]  /*6f50*/  IMAD.MOV.U32 R9, RZ, RZ, R17 ;  /* 0x000000ffff097224 */ /* 0x000fc800078e0011 */
[----:B------:R-:W4:Y:S08]  /*6f60*/  LDC R21, c[0x0][0x144] ;  /* 0x00005100ff157b82 */ /* 0x000f300000000800 */
[----:B------:R-:W2:Y:S08]  /*6f70*/  LDC R0, c[0x0][0x630] ;  /* 0x00018c00ff007b82 */ /* 0x000eb00000000800 */
[----:B------:R-:W2:Y:S01]  /*6f80*/  LDC.64 R14, c[0x0][0x620] ;  /* 0x00018800ff0e7b82 */ /* 0x000ea20000000a00 */
[----:B-1----:R-:W-:-:S04]  /*6f90*/  ISETP.NE.U32.AND P0, PT, R10, RZ, PT ;  /* 0x000000ff0a00720c */ /* 0x002fc80003f05070 */
[----:B------:R-:W-:Y:S02]  /*6fa0*/  ISETP.NE.AND.EX P0, PT, R11, RZ, PT, P0 ;  /* 0x000000ff0b00720c */ /* 0x000fe40003f05300 */
[----:B0-----:R-:W-:-:S05]  /*6fb0*/  I2FP.F32.U32 R3, R12 ;  /* 0x0000000c00037245 */ /* 0x001fca0000201000 */
[----:B------:R-:W-:-:S04]  /*6fc0*/  FMUL R3, R3, UR4 ;  /* 0x0000000403037c20 */ /* 0x000fc80008400000 */
[----:B------:R0:W1:Y:S02]  /*6fd0*/  F2I.U32.TRUNC.NTZ R20, R3 ;  /* 0x0000000300147305 */ /* 0x000064000020f000 */
[----:B----4-:R-:W-:Y:S05]  /*6fe0*/  @!P0 BRA `(.L_x_154) ;  /* 0x0000000000288947 */ /* 0x010fea0003800000 */
[----:B0-----:R-:W0:Y:S02]  /*6ff0*/  LDC R3, c[0x0][0x634] ;  /* 0x00018d00ff037b82 */ /* 0x001e240000000800 */
        /* <DEDUP_REMOVED lines=9> */
.L_x_154:
[----:B------:R-:W4:Y:S01]  /*7090*/  LDC.64 R28, c[0x0][0x640] ;  /* 0x00019000ff1c7b82 */ /* 0x000f220000000a00 */
[-CC-:B--2---:R-:W-:Y:S01]  /*70a0*/  SHF.R.U64 R23, R8, R0.reuse, R9.reuse ;  /* 0x0000000008177219 */ /* 0x184fe20000001209 */
[----:B-1----:R-:W-:Y:S01]  /*70b0*/  IMAD.MOV R20, RZ, RZ, -R20 ;  /* 0x000000ffff147224 */ /* 0x002fe200078e0a14 */
[----:B------:R-:W-:Y:S01]  /*70c0*/  SHF.R.U32.HI R0, RZ, R0, R9 ;  /* 0x00000000ff007219 */ /* 0x000fe20000011609 */
[----:B------:R-:W-:Y:S01]  /*70d0*/  ULDC UR4, c[0x0][0x154] ;  /* 0x0000550000047ab9 */ /* 0x000fe20000000800 */
[----:B0-----:R-:W-:Y:S01]  /*70e0*/  IADD3 R3, P0, RZ, -R23, RZ ;  /* 0x80000017ff037210 */ /* 0x001fe20007f1e0ff */
[----:B------:R-:W-:Y:S02]  /*70f0*/  IMAD R21, R21, R20, R12 ;  /* 0x0000001415157224 */ /* 0x000fe400078e020c */
[----:B------:R-:W0:Y:S01]  /*7100*/  LDC R6, c[0x0][0x618] ;  /* 0x00018600ff067b82 */ /* 0x000e220000000800 */
[----:B------:R-:W-:Y:S02]  /*7110*/  IMAD.MOV.U32 R7, RZ, RZ, 0x1 ;  /* 0x00000001ff077424 */ /* 0x000fe400078e00ff */
[----:B------:R-:W-:-:S04]  /*7120*/  IMAD.X R5, RZ, RZ, ~R0, P0 ;  /* 0x000000ffff057224 */ /* 0x000fc800000e0e00 */
[-C--:B------:R-:W-:Y:S01]  /*7130*/  IMAD R0, R5, R14.reuse, RZ ;  /* 0x0000000e05007224 */ /* 0x080fe200078e02ff */
[----:B------:R-:W1:Y:S01]  /*7140*/  LDC R8, c[0x0][0x608] ;  /* 0x00018200ff087b82 */ /* 0x000e620000000800 */
[----:B------:R-:W-:-:S04]  /*7150*/  IMAD.WIDE.U32 R4, R3, R14, R16 ;  /* 0x0000000e03047225 */ /* 0x000fc800078e0010 */
[----:B------:R-:W-:Y:S01]  /*7160*/  IMAD R3, R3, R15, R0 ;  /* 0x0000000f03037224 */ /* 0x000fe200078e0200 */
[----:B------:R-:W-:Y:S02]  /*7170*/  I2FP.F32.U32 R0, R24 ;  /* 0x0000001800007245 */ /* 0x000fe40000201000 */
[----:B------:R-:W2:Y:S01]  /*7180*/  LDC R26, c[0x0][0x658] ;  /* 0x00019600ff1a7b82 */ /* 0x000ea20000000800 */
[----:B------:R-:W-:Y:S01]  /*7190*/  IMAD.IADD R3, R5, 0x1, R3 ;  /* 0x0000000105037824 */ /* 0x000fe200078e0203 */
[----:B----4-:R-:W-:Y:S01]  /*71a0*/  ISETP.NE.U32.AND P0, PT, R28, RZ, PT ;  /* 0x000000ff1c00720c */ /* 0x010fe20003f05070 */
[----:B------:R-:W-:Y:S01]  /*71b0*/  FMUL R0, R0, UR4 ;  /* 0x0000000400007c20 */ /* 0x000fe20008400000 */
[----:B------:R-:W-:Y:S02]  /*71c0*/  IMAD.MOV.U32 R5, RZ, RZ, -0x1 ;  /* 0xffffffffff057424 */ /* 0x000fe400078e00ff */
[----:B------:R-:W-:Y:S01]  /*71d0*/  ISETP.NE.AND.EX P0, PT, R29, RZ, PT, P0 ;  /* 0x000000ff1d00720c */ /* 0x000fe20003f05300 */
[----:B------:R4:W2:Y:S01]  /*71e0*/  F2I.U32.TRUNC.NTZ R13, R0 ;  /* 0x00000000000d7305 */ /* 0x0008a2000020f000 */
[----:B------:R-:W3:Y:S01]  /*71f0*/  LDC R15, c[0x0][0x148] ;  /* 0x00005200ff0f7b82 */ /* 0x000ee20000000800 */
[----:B0-----:R-:W-:-:S02]  /*7200*/  SHF.R.U64 R12, R4, R6, R3 ;  /* 0x00000006040c7219 */ /* 0x001fc40000001203 */
[----:B------:R-:W-:-:S05]  /*7210*/  SHF.R.U32.HI R3, RZ, R6, R3 ;  /* 0x00000006ff037219 */ /* 0x000fca0000011603 */
[----:B------:R-:W0:Y:S01]  /*7220*/  LDC R20, c[0x0][0x600] ;  /* 0x00018000ff147b82 */ /* 0x000e220000000800 */
[-CC-:B-1----:R-:W-:Y:S02]  /*7230*/  SHF.R.U64 R10, R12, R8.reuse, R3.reuse ;  /* 0x000000080c0a7219 */ /* 0x182fe40000001203 */
[----:B------:R-:W-:-:S05]  /*7240*/  SHF.R.U32.HI R3, RZ, R8, R3 ;  /* 0x00000008ff037219 */ /* 0x000fca0000011603 */
[----:B------:R-:W1:Y:S01]  /*7250*/  LDC R27, c[0x0][0x648] ;  /* 0x00019200ff1b7b82 */ /* 0x000e620000000800 */
[-C--:B--2---:R-:W-:Y:S02]  /*7260*/  SHF.L.U32 R4, R5, R26.reuse, RZ ;  /* 0x0000001a05047219 */ /* 0x084fe400000006ff */
[-CC-:B------:R-:W-:Y:S02]  /*7270*/  SHF.R.U64 R14, R10, R26.reuse, R3.reuse ;  /* 0x0000001a0a0e7219 */ /* 0x180fe40000001203 */
[----:B------:R-:W-:Y:S02]  /*7280*/  SHF.R.U32.HI R5, RZ, R26, R3 ;  /* 0x0000001aff057219 */ /* 0x000fe40000011603 */
[----:B------:R-:W-:Y:S01]  /*7290*/  LOP3.LUT R25, RZ, R4, RZ, 0x33, !PT ;  /* 0x00000004ff197212 */ /* 0x000fe200078e33ff */
[----:B------:R-:W2:Y:S01]  /*72a0*/  LDC R30, c[0x0][0x638] ;  /* 0x00018e00ff1e7b82 */ /* 0x000ea20000000800 */
[----:B------:R-:W-:Y:S02]  /*72b0*/  SHF.L.U32 R26, R7, R26, RZ ;  /* 0x0000001a071a7219 */ /* 0x000fe400000006ff */
[----:B------:R-:W-:-:S05]  /*72c0*/  MOV R4, R14 ;  /* 0x0000000e00047202 */ /* 0x000fca0000000f00 */
[----:B------:R-:W0:Y:S01]  /*72d0*/  LDC R31, c[0x0][0x610] ;  /* 0x00018400ff1f7b82 */ /* 0x000e220000000800 */
[----:B----4-:R-:W-:Y:S05]  /*72e0*/  @!P0 BRA `(.L_x_155) ;  /* 0x0000000000288947 */ /* 0x010fea0003800000 */
[----:B------:R-:W4:Y:S02]  /*72f0*/  LDC R3, c[0x0][0x64c] ;  /* 0x00019300ff037b82 */ /* 0x000f240000000800 */
[----:B----4-:R-:W-:-:S05]  /*7300*/  IADD3 R3, P0, R14, R3, RZ ;  /* 0x000000030e037210 */ /* 0x010fca0007f1e0ff */
        /* <DEDUP_REMOVED lines=8> */
.L_x_155:
[----:B------:R-:W-:Y:S01]  /*7390*/  ISETP.NE.AND P0, PT, R2, 0x1, PT ;  /* 0x000000010200780c */ /* 0x000fe20003f05270 */
[----:B0-----:R-:W-:Y:S01]  /*73a0*/  VIADD R7, R20, 0xffffffff ;  /* 0xffffffff14077836 */ /* 0x001fe20000000000 */
[----:B-1----:R-:W-:Y:S01]  /*73b0*/  SHF.R.U64 R0, R4, R27, R5 ;  /* 0x0000001b04007219 */ /* 0x002fe20000001205 */
[----:B------:R-:W-:Y:S01]  /*73c0*/  IMAD.MOV R13, RZ, RZ, -R13 ;  /* 0x000000ffff0d7224 */ /* 0x000fe200078e0a0d */
[----:B------:R-:W-:Y:S01]  /*73d0*/  LOP3.LUT R5, R10, R25, RZ, 0xc0, !PT ;  /* 0x000000190a057212 */ /* 0x000fe200078ec0ff */
[----:B------:R-:W-:Y:S01]  /*73e0*/  IMAD.MOV.U32 R4, RZ, RZ, 0x1 ;  /* 0x00000001ff047424 */ /* 0x000fe200078e00ff */
[----:B------:R-:W-:Y:S01]  /*73f0*/  LOP3.LUT R12, R12, R7, RZ, 0xc0, !PT ;  /* 0x000000070c0c7212 */ /* 0x000fe200078ec0ff */
[----:B------:R-:W-:Y:S02]  /*7400*/  IMAD.MOV R3, RZ, RZ, -R0 ;  /* 0x000000ffff037224 */ /* 0x000fe400078e0a00 */
[----:B------:R-:W-:Y:S02]  /*7410*/  IMAD R0, R26, R0, R5 ;  /* 0x000000001a007224 */ /* 0x000fe400078e0205 */
[----:B--2---:R-:W-:-:S02]  /*7420*/  IMAD R3, R3, R30, R14 ;  /* 0x0000001e03037224 */ /* 0x004fc400078e020e */
[----:B---3--:R-:W-:Y:S02]  /*7430*/  @P0 IMAD R21, R15, R13, R24 ;  /* 0x0000000d0f150224 */ /* 0x008fe400078e0218 */
[----:B------:R-:W-:Y:S01]  /*7440*/  IMAD R5, R3, R20, R12 ;  /* 0x0000001403057224 */ /* 0x000fe200078e020c */
[----:B------:R-:W-:Y:S01]  /*7450*/  PRMT R3, R4, 0x7610, R3 ;  /* 0x0000761004037816 */ /* 0x000fe20000000003 */
[----:B------:R-:W-:-:S05]  /*7460*/  IMAD R0, R0, R31, R21 ;  /* 0x0000001f00007224 */ /* 0x000fca00078e0215 */
[----:B------:R-:W-:Y:S02]  /*7470*/  SEL R90, R5, R0, !P0 ;  /* 0x00000000055a7207 */ /* 0x000fe40004000000 */
[----:B------:R-:W-:-:S07]  /*7480*/  SEL R0, R0, R5, !P0 ;  /* 0x0000000500007207 */ /* 0x000fce0004000000 */
.L_x_153:
[----:B------:R-:W-:Y:S01]  /*7490*/  LOP3.LUT P0, RZ, R3, 0xff, RZ, 0xc0, !PT ;  /* 0x000000ff03ff7812 */ /* 0x000fe2000780c0ff */
[----:B------:R-:W-:-:S12]  /*74a0*/  IMAD.MOV.U32 R94, RZ, RZ, R0 ;  /* 0x000000ffff5e7224 */ /* 0x000fd800078e0000 */
[----:B------:R-:W-:Y:S05]  /*74b0*/  @P0 BRA `(.L_x_156) ;  /* 0xffffff9800a80947 */ /* 0x000fea000383ffff */
[----:B------:R-:W-:Y:S05]  /*74c0*/  EXIT ;  /* 0x000000000000794d */ /* 0x000fea0003800000 */
.L_x_3:
[----:B0-----:R-:W-:Y:S01]  /*74d0*/  ULDC.64 UR4, c[0x0][0x650] ;  /* 0x0001940000047ab9 */ /* 0x001fe20000000a00 */
        /* <DEDUP_REMOVED lines=25> */
.L_x_158:
[--C-:B------:R-:W-:Y:S01]  /*7670*/  SHF.R.U64 R12, R10, R14, R11.reuse ;  /* 0x0000000e0a0c7219 */ /* 0x100fe2000000120b */
[----:B------:R-:W0:Y:S01]  /*7680*/  LDC R22, c[0x0][0x618] ;  /* 0x00018600ff167b82 */ /* 0x000e220000000800 */
[----:B------:R-:W-:Y:S01]  /*7690*/  I2FP.F32.U32 R6, R4 ;  /* 0x0000000400067245 */ /* 0x000fe20000201000 */
[----:B------:R-:W-:Y:S01]  /*76a0*/  ULDC UR4, c[0x0][0x150] ;  /* 0x0000540000047ab9 */ /* 0x000fe20000000800 */
[----:B------:R-:W-:Y:S02]  /*76b0*/  SHF.R.U32.HI R5, RZ, R14, R11 ;  /* 0x0000000eff057219 */ /* 0x000fe4000001160b */
[----:B------:R-:W-:Y:S01]  /*76c0*/  IADD3 R9, P0, RZ, -R12, RZ ;  /* 0x8000000cff097210 */ /* 0x000fe20007f1e0ff */
[----:B------:R-:W-:Y:S01]  /*76d0*/  FMUL R11, R6, UR4 ;  /* 0x00000004060b7c20 */ /* 0x000fe20008400000 */
[----:B------:R-:W-:Y:S01]  /*76e0*/  ULDC UR4, c[0x0][0x154] ;  /* 0x0000550000047ab9 */ /* 0x000fe20000000800 */
[----:B------:R-:W1:Y:S02]  /*76f0*/  LDC.64 R24, c[0x0][0x640] ;  /* 0x00019000ff187b82 */ /* 0x000e640000000a00 */
[----:B------:R-:W-:-:S02]  /*7700*/  IMAD.X R5, RZ, RZ, ~R5, P0 ;  /* 0x000000ffff057224 */ /* 0x000fc400000e0e05 */
[----:B------:R-:W2:Y:S01]  /*7710*/  F2I.U32.TRUNC.NTZ R11, R11 ;  /* 0x0000000b000b7305 */ /* 0x000ea2000020f000 */
[----:B------:R-:W-:-:S03]  /*7720*/  IMAD.WIDE.U32 R6, R9, R20, R16 ;  /* 0x0000001409067225 */ /* 0x000fc600078e0010 */
[----:B------:R-:W3:Y:S01]  /*7730*/  LDC R13, c[0x0][0x144] ;  /* 0x00005100ff0d7b82 */ /* 0x000ee20000000800 */
[----:B------:R-:W-:-:S04]  /*7740*/  IMAD R8, R5, R20, RZ ;  /* 0x0000001405087224 */ /* 0x000fc800078e02ff */
[----:B------:R-:W-:Y:S02]  /*7750*/  IMAD R5, R9, R21, R8 ;  /* 0x0000001509057224 */ /* 0x000fe400078e0208 */
[----:B------:R-:W-:Y:S01]  /*7760*/  IMAD.MOV.U32 R8, RZ, RZ, -0x1 ;  /* 0xffffffffff087424 */ /* 0x000fe200078e00ff */
[----:B------:R-:W4:Y:S01]  /*7770*/  LDC R14, c[0x0][0x608] ;  /* 0x00018200ff0e7b82 */ /* 0x000f220000000800 */
[----:B------:R-:W-:Y:S01]  /*7780*/  IMAD.IADD R5, R7, 0x1, R5 ;  /* 0x0000000107057824 */ /* 0x000fe200078e0205 */
[----:B------:R-:W-:-:S04]  /*7790*/  I2FP.F32.U32 R7, R3 ;  /* 0x0000000300077245 */ /* 0x000fc80000201000 */
[-C--:B0-----:R-:W-:Y:S01]  /*77a0*/  SHF.R.U64 R10, R6, R22.reuse, R5 ;  /* 0x00000016060a7219 */ /* 0x081fe20000001205 */
[----:B--2---:R-:W-:Y:S01]  /*77b0*/  IMAD.MOV R6, RZ, RZ, -R11 ;  /* 0x000000ffff067224 */ /* 0x004fe200078e0a0b */
[----:B------:R-:W0:Y:S01]  /*77c0*/  LDC R9, c[0x0][0x658] ;  /* 0x00019600ff097b82 */ /* 0x000e220000000800 */
[----:B-1----:R-:W-:Y:S01]  /*77d0*/  ISETP.NE.U32.AND P0, PT, R24, RZ, PT ;  /* 0x000000ff1800720c */ /* 0x002fe20003f05070 */
[----:B------:R-:W-:Y:S01]  /*77e0*/  FMUL R7, R7, UR4 ;  /* 0x0000000407077c20 */ /* 0x000fe20008400000 */
[----:B------:R-:W-:Y:S02]  /*77f0*/  SHF.R.U32.HI R5, RZ, R22, R5 ;  /* 0x00000016ff057219 */ /* 0x000fe40000011605 */
[----:B------:R-:W-:-:S03]  /*7800*/  ISETP.NE.AND.EX P0, PT, R25, RZ, PT, P0 ;  /* 0x000000ff1900720c */ /* 0x000fc60003f05300 */
[----:B------:R-:W1:Y:S01]  /*7810*/  LDC R20, c[0x0][0x148] ;  /* 0x00005200ff147b82 */ /* 0x000e620000000800 */
[----:B---3--:R-:W-:Y:S02]  /*7820*/  IMAD R23, R13, R6, R4 ;  /* 0x000000060d177224 */ /* 0x008fe400078e0204 */
[----:B------:R-:W-:-:S05]  /*7830*/  IMAD.MOV.U32 R6, RZ, RZ, 0x1 ;  /* 0x00000001ff067424 */ /* 0x000fca00078e00ff */
[----:B------:R-:W2:Y:S01]  /*7840*/  LDC R21, c[0x0][0x600] ;  /* 0x00018000ff157b82 */ /* 0x000ea20000000800 */
[-CC-:B----4-:R-:W-:Y:S02]  /*7850*/  SHF.R.U64 R13, R10, R14.reuse, R5.reuse ;  /* 0x0000000e0a0d7219 */ /* 0x190fe40000001205 */
[----:B------:R-:W-:Y:S02]  /*7860*/  SHF.R.U32.HI R4, RZ, R14, R5 ;  /* 0x0000000eff047219 */ /* 0x000fe40000011605 */
[----:B------:R3:W4:Y:S03]  /*7870*/  F2I.U32.TRUNC.NTZ R14, R7 ;  /* 0x00000007000e7305 */ /* 0x000726000020f000 */
[----:B------:R-:W1:Y:S01]  /*7880*/  LDC R26, c[0x0][0x648] ;  /* 0x00019200ff1a7b82 */ /* 0x000e620000000800 */
[-C--:B0-----:R-:W-:Y:S02]  /*7890*/  SHF.R.U64 R15, R13, R9.reuse, R4 ;  /* 0x000000090d0f7219 */ /* 0x081fe40000001204 */
[----:B------:R-:W-:-:S02]  /*78a0*/  SHF.L.U32 R8, R8, R9, RZ ;  /* 0x0000000908087219 */ /* 0x000fc400000006ff */
[-C--:B------:R-:W-:Y:S01]  /*78b0*/  SHF.R.U32.HI R5, RZ, R9.reuse, R4 ;  /* 0x00000009ff057219 */ /* 0x080fe20000011604 */
[----:B------:R-:W-:Y:S01]  /*78c0*/  IMAD.MOV.U32 R4, RZ, RZ, R15 ;  /* 0x000000ffff047224 */ /* 0x000fe200078e000f */
[----:B------:R-:W-:Y:S01]  /*78d0*/  SHF.L.U32 R22, R6, R9, RZ ;  /* 0x0000000906167219 */ /* 0x000fe200000006ff */
[----:B------:R-:W0:Y:S01]  /*78e0*/  LDC R27, c[0x0][0x638] ;  /* 0x00018e00ff1b7b82 */ /* 0x000e220000000800 */
[----:B------:R-:W-:-:S07]  /*78f0*/  LOP3.LUT R28, RZ, R8, RZ, 0x33, !PT ;  /* 0x00000008ff1c7212 */ /* 0x000fce00078e33ff */
        /* <DEDUP_REMOVED lines=12> */
.L_x_159:
[----:B------:R-:W-:Y:S01]  /*79c0*/  ISETP.NE.AND P0, PT, R2, 0x1, PT ;  /* 0x000000010200780c */ /* 0x000fe20003f05270 */
[----:B--2---:R-:W-:Y:S01]  /*79d0*/  VIADD R7, R21, 0xffffffff ;  /* 0xffffffff15077836 */ /* 0x004fe20000000000 */
[----:B-1----:R-:W-:Y:S01]  /*79e0*/  SHF.R.U64 R5, R4, R26, R5 ;  /* 0x0000001a04057219 */ /* 0x002fe20000001205 */
[----:B------:R-:W-:Y:S01]  /*79f0*/  IMAD.MOV R14, RZ, RZ, -R14 ;  /* 0x000000ffff0e7224 */ /* 0x000fe200078e0a0e */
[----:B------:R-:W-:Y:S01]  /*7a00*/  LOP3.LUT R4, R13, R28, RZ, 0xc0, !PT ;  /* 0x0000001c0d047212 */ /* 0x000fe200078ec0ff */
[----:B------:R-:W-:Y:S01]  /*7a10*/  IMAD.MOV.U32 R8, RZ, RZ, R12 ;  /* 0x000000ffff087224 */ /* 0x000fe200078e000c */
[----:B------:R-:W-:Y:S01]  /*7a20*/  LOP3.LUT R10, R10, R7, RZ, 0xc0, !PT ;  /* 0x000000070a0a7212 */ /* 0x000fe200078ec0ff */
[----:B------:R-:W-:Y:S02]  /*7a30*/  IMAD.MOV R6, RZ, RZ, -R5 ;  /* 0x000000ffff067224 */ /* 0x000fe400078e0a05 */
[----:B------:R-:W-:-:S04]  /*7a40*/  IMAD R4, R22, R5, R4 ;  /* 0x0000000516047224 */ /* 0x000fc800078e0204 */
[----:B------:R-:W-:Y:S02]  /*7a50*/  @P0 IMAD R23, R20, R14, R3 ;  /* 0x0000000e14170224 */ /* 0x000fe400078e0203 */
[----:B0-----:R-:W-:Y:S02]  /*7a60*/  IMAD R3, R6, R27, R15 ;  /* 0x0000001b06037224 */ /* 0x001fe400078e020f */
[----:B------:R-:W-:Y:S02]  /*7a70*/  IMAD R7, R4, R29, R23 ;  /* 0x0000001d04077224 */ /* 0x000fe400078e0217 */
[----:B------:R-:W-:Y:S02]  /*7a80*/  IMAD R4, R3, R21, R10 ;  /* 0x0000001503047224 */ /* 0x000fe400078e020a */
[----:B------:R-:W-:-:S03]  /*7a90*/  IMAD.MOV.U32 R6, RZ, RZ, 0x1 ;  /* 0x00000001ff067424 */ /* 0x000fc600078e00ff */
[----:B------:R-:W-:Y:S02]  /*7aa0*/  SEL R9, R4, R7, !P0 ;  /* 0x0000000704097207 */ /* 0x000fe40004000000 */
[----:B------:R-:W-:-:S07]  /*7ab0*/  SEL R7, R7, R4, !P0 ;  /* 0x0000000407077207 */ /* 0x000fce0004000000 */
.L_x_157:
[----:B------:R-:W-:-:S08]  /*7ac0*/  NOP ;  /* 0x0000000000007918 */ /* 0x000fd00000000000 */
[----:B------:R-:W0:-:S00]  /*7ad0*/  USETMAXREG.DEALLOC.CTAPOOL 0x28 ;  /* 0x00000028000079c8 */ /* 0x000e0000080e0500 */
[----:B0-----:R-:W-:-:S13]  /*7ae0*/  ISETP.NE.AND P0, PT, R0, RZ, PT ;  /* 0x000000ff0000720c */ /* 0x001fda0003f05270 */
[----:B------:R-:W-:Y:S05]  /*7af0*/  @P0 EXIT ;  /* 0x000000000000094d */ /* 0x000fea0003800000 */
[----:B------:R-:W-:Y:S01]  /*7b00*/  LOP3.LUT P0, RZ, R6, 0xff, RZ, 0xc0, !PT ;  /* 0x000000ff06ff7812 */ /* 0x000fe2000780c0ff */
[----:B------:R-:W-:Y:S02]  /*7b10*/  IMAD.MOV.U32 R0, RZ, RZ, 0x1 ;  /* 0x00000001ff007424 */ /* 0x000fe400078e00ff */
[----:B------:R-:W-:-:S10]  /*7b20*/  IMAD.MOV.U32 R12, RZ, RZ, RZ ;  /* 0x000000ffff0c7224 */ /* 0x000fd400078e00ff */
[----:B------:R-:W-:Y:S05]  /*7b30*/  @!P0 BRA `(.L_x_160) ;  /* 0x0000000c00308947 */ /* 0x000fea0003800000 */
[----:B------:R-:W0:Y:S01]  /*7b40*/  LDC R0, c[0x0][0x28c] ;  /* 0x0000a300ff007b82 */ /* 0x000e220000000800 */
[----:B------:R-:W-:Y:S01]  /*7b50*/  ULDC UR5, c[0x0][0x600] ;  /* 0x0001800000057ab9 */ /* 0x000fe20000000800 */
[----:B------:R-:W-:Y:S01]  /*7b60*/  ULDC UR4, c[0x0][0xc] ;  /* 0x0000030000047ab9 */ /* 0x000fe20000000800 */
[----:B------:R-:W-:Y:S01]  /*7b70*/  UIADD3 UR16, UR5, -0x1, URZ ;  /* 0xffffffff05107890 */ /* 0x000fe2000fffe03f */
[C---:B------:R-:W-:Y:S01]  /*7b80*/  LOP3.LUT P2, RZ, R18.reuse, 0x7f, RZ, 0xc0, !PT ;  /* 0x0000007f12ff7812 */ /* 0x040fe2000784c0ff */
[----:B------:R-:W-:Y:S01]  /*7b90*/  ULDC UR6, c[0x0][0x658] ;  /* 0x0001960000067ab9 */ /* 0x000fe20000000800 */
[----:B------:R-:W-:Y:S01]  /*7ba0*/  ULDC UR5, c[0x0][0x10] ;  /* 0x0000040000057ab9 */ /* 0x000fe20000000800 */
[----:B------:R-:W-:Y:S01]  /*7bb0*/  UMOV UR7, 0xffffffff ;  /* 0xffffffff00077882 */ /* 0x000fe20000000000 */
[----:B------:R-:W-:Y:S01]  /*7bc0*/  UMOV UR8, 0x1 ;  /* 0x0000000100087882 */ /* 0x000fe20000000000 */
[----:B------:R-:W-:Y:S01]  /*7bd0*/  UIMAD.WIDE.U32 UR4, UR4, UR5, URZ ;  /* 0x00000005040472a5 */ /* 0x000fe2000f8e003f */
[----:B------:R-:W-:Y:S01]  /*7be0*/  LOP3.LUT P0, RZ, R18, 0x1f, RZ, 0xc0, !PT ;  /* 0x0000001f12ff7812 */ /* 0x000fe2000780c0ff */
[----:B------:R-:W-:Y:S01]  /*7bf0*/  USHF.L.U32 UR7, UR7, UR6, URZ ;  /* 0x0000000607077299 */ /* 0x000fe2000800063f */
[----:B------:R-:W-:Y:S01]  /*7c00*/  BSSY B0, `(.L_x_160) ;  /* 0x00000bf000007945 */ /* 0x000fe20003800000 */
[----:B------:R-:W-:Y:S01]  /*7c10*/  USHF.L.U32 UR18, UR8, UR6, URZ ;  /* 0x0000000608127299 */ /* 0x000fe2000800063f */
[----:B------:R-:W-:Y:S01]  /*7c20*/  IMAD.MOV.U32 R13, RZ, RZ, 0x1 ;  /* 0x00000001ff0d7424 */ /* 0x000fe200078e00ff */
[----:B------:R-:W-:Y:S01]  /*7c30*/  LOP3.LUT R11, R19, 0x2, RZ, 0xfc, !PT ;  /* 0x00000002130b7812 */ /* 0x000fe200078efcff */
[----:B------:R-:W-:Y:S01]  /*7c40*/  ULDC UR6, c[0x0][0x14] ;  /* 0x0000050000067ab9 */ /* 0x000fe20000000800 */
[----:B------:R-:W-:Y:S01]  /*7c50*/  PLOP3.LUT P0, PT, P0, P2, PT, 0x8a, 0x0 ;  /* 0x000000000000781c */ /* 0x000fe20000705172 */
[----:B------:R-:W-:Y:S01]  /*7c60*/  UIMAD.WIDE.U32 UR20, UR4, UR6, URZ ;  /* 0x00000006041472a5 */ /* 0x000fe2000f8e003f */
[----:B------:R-:W-:Y:S01]  /*7c70*/  IMAD.MOV.U32 R12, RZ, RZ, RZ ;  /* 0x000000ffff0c7224 */ /* 0x000fe200078e00ff */
[----:B------:R-:W-:-:S02]  /*7c80*/  UIMAD UR13, UR5, UR6, URZ ;  /* 0x00000006050d72a4 */ /* 0x000fc4000f8e023f */
[----:B------:R-:W-:Y:S01]  /*7c90*/  ULOP3.LUT UR17, URZ, UR7, URZ, 0x33, !UPT ;  /* 0x000000073f117292 */ /* 0x000fe2000f8e333f */
[----:B0-----:R-:W-:Y:S01]  /*7ca0*/  VIADD R0, R0, 0x3f ;  /* 0x0000003f00007836 */ /* 0x001fe20000000000 */
[----:B------:R-:W-:Y:S01]  /*7cb0*/  UIADD3 UR13, UR21, UR13, URZ ;  /* 0x0000000d150d7290 */ /* 0x000fe2000fffe03f */
[----:B------:R-:W-:-:S03]  /*7cc0*/  ULDC.64 UR22, c[0x0][0x198] ;  /* 0x0000660000167ab9 */ /* 0x000fc60000000a00 */
[----:B------:R-:W-:-:S04]  /*7cd0*/  SHF.R.S32.HI R3, RZ, 0x1f, R0 ;  /* 0x0000001fff037819 */ /* 0x000fc80000011400 */
[----:B------:R-:W-:Y:S01]  /*7ce0*/  LEA.HI R3, R3, R0, RZ, 0x6 ;  /* 0x0000000003037211 */ /* 0x000fe200078f30ff */
[----:B------:R-:W-:-:S03]  /*7cf0*/  IMAD.MOV.U32 R0, RZ, RZ, 0x1 ;  /* 0x00000001ff007424 */ /* 0x000fc600078e00ff */
[----:B------:R-:W-:-:S05]  /*7d00*/  SHF.R.S32.HI R3, RZ, 0x6, R3 ;  /* 0x00000006ff037819 */ /* 0x000fca0000011403 */
[----:B------:R-:W-:-:S07]  /*7d10*/  VIADD R10, R3, 0x1 ;  /* 0x00000001030a7836 */ /* 0x000fce0000000000 */
.L_x_172:
[----:B------:R-:W-:-:S03]  /*7d20*/  UMOV UR4, 0xffffffff ;  /* 0xffffffff00047882 */ /* 0x000fc60000000000 */
[----:B------:R-:W-:Y:S05]  /*7d30*/  BRA.DIV UR4, `(.L_x_161) ;  /* 0x0000000e04c07947 */ /* 0x000fea000b800000 */
[----:B------:R-:W-:-:S13]  /*7d40*/  ELECT P6, URZ, PT ;  /* 0x00000000003f782f */ /* 0x000fda00038c0000 */
.L_x_184:
[----:B------:R-:W0:Y:S01]  /*7d50*/  LDC R4, c[0x0][0x28c] ;  /* 0x0000a300ff047b82 */ /* 0x000e220000000800 */
[----:B------:R-:W-:Y:S01]  /*7d60*/  BSSY B1, `(.L_x_162) ;  /* 0x0000037000017945 */ /* 0x000fe20003800000 */
[----:B0-----:R-:W-:-:S13]  /*7d70*/  ISETP.LT.OR P6, PT, R4, 0x1, !P6 ;  /* 0x000000010400780c */ /* 0x001fda00077c1670 */
[----:B------:R-:W-:Y:S05]  /*7d80*/  @P6 BRA `(.L_x_163) ;  /* 0x0000000000d06947 */ /* 0x000fea0003800000 */
[----:B------:R-:W-:Y:S01]  /*7d90*/  IMAD.SHL.U32 R15, R9, 0x40, RZ ;  /* 0x00000040090f7824 */ /* 0x000fe200078e00ff */
[----:B------:R-:W-:Y:S01]  /*7da0*/  MOV R5, R0 ;  /* 0x0000000000057202 */ /* 0x000fe20000000f00 */
[----:B------:R-:W-:Y:S02]  /*7db0*/  IMAD.SHL.U32 R18, R7, 0x100, RZ ;  /* 0x0000010007127824 */ /* 0x000fe400078e00ff */
[----:B------:R-:W-:Y:S02]  /*7dc0*/  IMAD.MOV.U32 R20, RZ, RZ, RZ ;  /* 0x000000ffff147224 */ /* 0x000fe400078e00ff */
[----:B------:R-:W-:Y:S02]  /*7dd0*/  IMAD.MOV.U32 R4, RZ, RZ, R10 ;  /* 0x000000ffff047224 */ /* 0x000fe400078e000a */
[----:B------:R-:W-:-:S07]  /*7de0*/  IMAD.MOV.U32 R6, RZ, RZ, R12 ;  /* 0x000000ffff067224 */ /* 0x000fce00078e000c */
.L_x_167:
[----:B------:R-:W0:Y:S01]  /*7df0*/  S2R R14, SR_CgaCtaId ;  /* 0x00000000000e7919 */ /* 0x000e220000008800 */
[----:B------:R-:W-:Y:S01]  /*7e00*/  MOV R7, 0x400 ;  /* 0x0000040000077802 */ /* 0x000fe20000000f00 */
[----:B------:R-:W1:Y:S03]  /*7e10*/  @!P2 LDC R9, c[0x0][0x500] ;  /* 0x00014000ff09ab82 */ /* 0x000e660000000800 */
[----:B0-----:R-:W-:Y:S02]  /*7e20*/  LEA R21, R14, R7, 0x18 ;  /* 0x000000070e157211 */ /* 0x001fe400078ec0ff */
[----:B------:R-:W-:-:S03]  /*7e30*/  SHF.L.U32 R7, R5, 0x1f, RZ ;  /* 0x0000001f05077819 */ /* 0x000fc600000006ff */
[----:B------:R-:W-:-:S04]  /*7e40*/  IMAD R14, R6, 0x8, R21 ;  /* 0x00000008060e7824 */ /* 0x000fc800078e0215 */
[----:B------:R-:W0:Y:S02]  /*7e50*/  SYNCS.PHASECHK.TRANS64.TRYWAIT P1, [R14+URZ+0x28], R7 ;  /* 0x000028070e0075a7 */ /* 0x000e24000802017f */
[----:B01----:R-:W-:Y:S05]  /*7e60*/  @!P1 BRA `(.L_x_164) ;  /* 0x0000000c00949947 */ /* 0x003fea0003800000 */
.L_x_185:
[----:B0-----:R-:W-:Y:S01]  /*7e70*/  PRMT R7, R11, 0x9910, RZ ;  /* 0x000099100b077816 */ /* 0x001fe200000000ff */
[----:B------:R0:W-:Y:S03]  /*7e80*/  @!P2 SYNCS.ARRIVE.TRANS64 RZ, [R14+URZ], R9 ;  /* 0x000000090effa9a7 */ /* 0x0001e6000800003f */
[----:B------:R-:W-:-:S13]  /*7e90*/  ISETP.NE.AND P1, PT, R7, 0x2, PT ;  /* 0x000000020700780c */ /* 0x000fda0003f25270 */
[----:B0-----:R-:W-:Y:S05]  /*7ea0*/  @P1 BRA `(.L_x_165) ;  /* 0x0000000000041947 */ /* 0x001fea0003800000 */
[----:B------:R-:W-:Y:S01]  /*7eb0*/  BPT.TRAP 0x1 ;  /* 0x000000040000795c */ /* 0x000fe20000300000 */
.L_x_165:
[----:B------:R-:W-:Y:S05]  /*7ec0*/  @P0 BRA `(.L_x_166) ;  /* 0x0000000000040947 */ /* 0x000fea0003800000 */
[----:B------:R-:W-:Y:S01]  /*7ed0*/  BPT.TRAP 0x1 ;  /* 0x000000040000795c */ /* 0x000fe20000300000 */
.L_x_166:
[--C-:B------:R-:W-:Y:S01]  /*7ee0*/  IMAD R7, R6, 0x8000, R21.reuse ;  /* 0x0000800006077824 */ /* 0x100fe200078e0215 */
[----:B------:R-:W-:Y:S01]  /*7ef0*/  R2UR UR9, R14 ;  /* 0x000000000e0972ca */ /* 0x000fe200000e0000 */
[----:B------:R-:W-:Y:S01]  /*7f00*/  IMAD R21, R6, 0x2000, R21 ;  /* 0x0000200006157824 */ /* 0x000fe200078e0215 */
[----:B------:R-:W-:Y:S01]  /*7f10*/  UIADD3 UR4, UP0, UR22, 0xf0, URZ ;  /* 0x000000f016047890 */ /* 0x000fe2000ff1e03f */
[----:B------:R-:W-:Y:S01]  /*7f20*/  VIADD R4, R4, 0xffffffff ;  /* 0xffffffff04047836 */ /* 0x000fe20000000000 */
[----:B------:R-:W-:Y:S01]  /*7f30*/  R2UR UR5, R7 ;  /* 0x00000000070572ca */ /* 0x000fe200000e0000 */
[----:B------:R-:W-:Y:S01]  /*7f40*/  UIADD3 UR24, UP1, UR22, 0x1f0, URZ ;  /* 0x000001f016187890 */ /* 0x000fe2000ff3e03f */
[----:B------:R-:W-:Y:S01]  /*7f50*/  R2UR UR8, R21 ;  /* 0x00000000150872ca */ /* 0x000fe200000e0000 */
[----:B------:R-:W-:Y:S01]  /*7f60*/  VIADD R6, R6, 0x1 ;  /* 0x0000000106067836 */ /* 0x000fe20000000000 */
[----:B------:R-:W-:Y:S01]  /*7f70*/  R2UR UR11, R18 ;  /* 0x00000000120b72ca */ /* 0x000fe200000e0000 */
[----:B------:R-:W-:Y:S01]  /*7f80*/  UIADD3.X UR25, URZ, UR23, URZ, UP1, !UPT ;  /* 0x000000173f197290 */ /* 0x000fe20008ffe43f */
[----:B------:R-:W-:Y:S01]  /*7f90*/  R2UR UR10, R20 ;  /* 0x00000000140a72ca */ /* 0x000fe200000e0000 */
[----:B------:R-:W-:Y:S01]  /*7fa0*/  UMOV UR6, 0x0 ;  /* 0x0000000000067882 */ /* 0x000fe20000000000 */
[----:B------:R-:W-:Y:S01]  /*7fb0*/  R2UR UR12, R8 ;  /* 0x00000000080c72ca */ /* 0x000fe200000e0000 */
[----:B------:R-:W-:Y:S01]  /*7fc0*/  UMOV UR7, 0x10000000 ;  /* 0x1000000000077882 */ /* 0x000fe20000000000 */
[----:B------:R-:W-:Y:S01]  /*7fd0*/  R2UR UR19, R15 ;  /* 0x000000000f1372ca */ /* 0x000fe200000e0000 */
[----:B------:R-:W-:Y:S01]  /*7fe0*/  VIADD R20, R20, 0x40 ;  /* 0x0000004014147836 */ /* 0x000fe20000000000 */
[----:B------:R-:W-:Y:S01]  /*7ff0*/  ISETP.GT.AND P3, PT, R4, 0x1, PT ;  /* 0x000000010400780c */ /* 0x000fe20003f64270 */
[----:B------:R-:W-:Y:S01]  /*8000*/  UIADD3 UR14, UR5, 0x100, URZ ;  /* 0x00000100050e7890 */ /* 0x000fe2000fffe03f */
[----:B------:R-:W-:Y:S01]  /*8010*/  ISETP.NE.AND P1, PT, R6, 0x5, PT ;  /* 0x000000050600780c */ /* 0x000fe20003f25270 */
[----:B------:R-:W-:-:S02]  /*8020*/  UIADD3.X UR5, URZ, UR23, URZ, UP0, !UPT ;  /* 0x000000173f057290 */ /* 0x000fc400087fe43f */
[----:B------:R-:W-:Y:S01]  /*8030*/  UIADD3 UR15, UR8, 0x28100, URZ ;  /* 0x00028100080f7890 */ /* 0x000fe2000fffe03f */
[----:B------:R-:W-:Y:S02]  /*8040*/  SEL R14, RZ, 0x1, P1 ;  /* 0x00000001ff0e7807 */ /* 0x000fe40000800000 */
[----:B------:R-:W-:Y:S01]  /*8050*/  UMOV UR8, UR14 ;  /* 0x0000000e00087c82 */ /* 0x000fe20008000000 */
[----:B------:R-:W-:Y:S02]  /*8060*/  SEL R6, R6, RZ, P1 ;  /* 0x000000ff06067207 */ /* 0x000fe40000800000 */
[----:B------:R-:W-:Y:S01]  /*8070*/  LOP3.LUT R5, R5, R14, RZ, 0x3c, !PT ;  /* 0x0000000e05057212 */ /* 0x000fe200078e3cff */
[----:B------:R0:W-:Y:S02]  /*8080*/  UTMALDG.3D [UR8], [UR4], desc[UR6] ;  /* 0x00000608040075b4 */ /* 0x0001e40008011000 */
[----:B0-----:R-:W-:Y:S01]  /*8090*/  UMOV UR8, UR15 ;  /* 0x0000000f00087c82 */ /* 0x001fe20008000000 */
[----:B------:R-:W-:-:S02]  /*80a0*/  UMOV UR11, UR19 ;  /* 0x00000013000b7c82 */ /* 0x000fc40008000000 */
[----:B------:R0:W-:Y:S02]  /*80b0*/  UTMALDG.3D [UR8], [UR24], desc[UR6] ;  /* 0x00000608180075b4 */ /* 0x0001e40008011000 */
[----:B0-----:R-:W-:Y:S05]  /*80c0*/  @P3 BRA `(.L_x_167) ;  /* 0xfffffffc00483947 */ /* 0x001fea000383ffff */
.L_x_163:
[----:B------:R-:W-:Y:S05]  /*80d0*/  BSYNC B1 ;  /* 0x0000000000017941 */ /* 0x000fea0003800000 */
.L_x_162:
[----:B------:R-:W-:Y:S01]  /*80e0*/  LOP3.LUT P3, RZ, R13, 0xff, RZ, 0xc0, !PT ;  /* 0x000000ff0dff7812 */ /* 0x000fe2000786c0ff */
[----:B------:R-:W-:Y:S01]  /*80f0*/  IMAD.IADD R12, R3, 0x1, R12 ;  /* 0x00000001030c7824 */ /* 0x000fe200078e020c */
[----:B------:R-:W-:Y:S01]  /*8100*/  IADD3 R16, P4, R16, UR20, RZ ;  /* 0x0000001410107c10 */ /* 0x000fe2000ff9e0ff */
[----:B------:R-:W-:Y:S01]  /*8110*/  ULDC.64 UR4, c[0x0][0x650] ;  /* 0x0001940000047ab9 */ /* 0x000fe20000000a00 */
[----:B------:R-:W-:Y:S01]  /*8120*/  BSSY B1, `(.L_x_168) ;  /* 0x000006a000017945 */ /* 0x000fe20003800000 */
[----:B------:R-:W-:Y:S01]  /*8130*/  IMAD.MOV.U32 R9, RZ, RZ, -0x1 ;  /* 0xffffffffff097424 */ /* 0x000fe200078e00ff */
[----:B------:R-:W-:Y:S01]  /*8140*/  ISETP.GT.U32.AND P1, PT, R12, 0x4, PT ;  /* 0x000000040c00780c */ /* 0x000fe20003f24070 */
[----:B------:R-:W-:Y:S01]  /*8150*/  IMAD.MOV.U32 R8, RZ, RZ, -0x1 ;  /* 0xffffffffff087424 */ /* 0x000fe200078e00ff */
[----:B------:R-:W-:Y:S02]  /*8160*/  IADD3.X R17, R17, UR13, RZ, P4, !PT ;  /* 0x0000000d11117c10 */ /* 0x000fe4000a7fe4ff */
[----:B------:R-:W-:-:S02]  /*8170*/  ISETP.LT.U32.AND P1, PT, R3, 0x5, P1 ;  /* 0x000000050300780c */ /* 0x000fc40000f21070 */
[----:B------:R-:W-:Y:S01]  /*8180*/  PRMT R13, RZ, 0x7610, R13 ;  /* 0x00007610ff0d7816 */ /* 0x000fe2000000000d */
[----:B------:R-:W0:Y:S01]  /*8190*/  @P3 S2R R5, SR_CgaCtaId ;  /* 0x0000000000053919 */ /* 0x000e220000008800 */
[----:B------:R-:W-:-:S04]  /*81a0*/  @P3 MOV R4, 0x400 ;  /* 0x0000040000043802 */ /* 0x000fc80000000f00 */
[----:B0-----:R-:W-:Y:S01]  /*81b0*/  @P3 LEA R6, R5, R4, 0x18 ;  /* 0x0000000405063211 */ /* 0x001fe200078ec0ff */
[----:B------:R-:W-:-:S03]  /*81c0*/  IMAD.WIDE.U32 R4, R12, -0x33333333, RZ ;  /* 0xcccccccd0c047825 */ /* 0x000fc600078e00ff */
[----:B------:R0:W-:Y:S01]  /*81d0*/  @P3 SYNCS.ARRIVE.TRANS64.A1T0 RZ, [R6+URZ+0x68], RZ ;  /* 0x000068ff06ff39a7 */ /* 0x0001e2000810003f */
[----:B------:R-:W-:Y:S02]  /*81e0*/  ISETP.GE.U32.AND P3, PT, R3, 0x5, PT ;  /* 0x000000050300780c */ /* 0x000fe40003f66070 */
[----:B------:R-:W-:Y:S02]  /*81f0*/  SHF.R.U32.HI R7, RZ, 0x2, R5 ;  /* 0x00000002ff077819 */ /* 0x000fe40000011605 */
[----:B------:R-:W-:Y:S02]  /*8200*/  SEL R5, RZ, 0x1, !P1 ;  /* 0x00000001ff057807 */ /* 0x000fe40004800000 */
[----:B------:R-:W-:Y:S01]  /*8210*/  ISETP.GE.U32.AND P1, PT, R16, UR4, PT ;  /* 0x0000000410007c0c */ /* 0x000fe2000bf26070 */
[----:B------:R-:W-:Y:S01]  /*8220*/  IMAD R12, R7, -0x5, R12 ;  /* 0xfffffffb070c7824 */ /* 0x000fe200078e020c */
[----:B------:R-:W-:Y:S02]  /*8230*/  LOP3.LUT R0, R0, R5, RZ, 0x3c, !PT ;  /* 0x0000000500007212 */ /* 0x000fe400078e3cff */
[----:B------:R-:W-:-:S02]  /*8240*/  ISETP.GE.U32.AND.EX P1, PT, R17, UR5, PT, P1 ;  /* 0x0000000511007c0c */ /* 0x000fc4000bf26110 */
[----:B------:R-:W-:Y:S02]  /*8250*/  PRMT R4, RZ, 0x7610, R4 ;  /* 0x00007610ff047816 */ /* 0x000fe40000000004 */
[----:B------:R-:W-:Y:S01]  /*8260*/  @P3 LOP3.LUT R0, R0, 0x1, R7, 0x78, !PT ;  /* 0x0000000100003812 */ /* 0x000fe200078e7807 */
[----:B------:R-:W-:-:S08]  /*8270*/  IMAD.MOV.U32 R7, RZ, RZ, -0x1 ;  /* 0xffffffffff077424 */ /* 0x000fd000078e00ff */
[----:B0-----:R-:W-:Y:S05]  /*8280*/  @P1 BRA `(.L_x_169) ;  /* 0x00000004004c1947 */ /* 0x001fea0003800000 */
[----:B------:R-:W-:Y:S01]  /*8290*/  ULDC.64 UR4, c[0x0][0x628] ;  /* 0x00018a0000047ab9 */ /* 0x000fe20000000a00 */
[----:B------:R-:W0:Y:S01]  /*82a0*/  S2R R15, SR_CTAID.X ;  /* 0x00000000000f7919 */ /* 0x000e220000002500 */
[----:B------:R-:W-:Y:S01]  /*82b0*/  ISETP.NE.U32.AND P1, PT, RZ, UR4, PT ;  /* 0x00000004ff007c0c */ /* 0x000fe2000bf25070 */
[----:B------:R-:W-:Y:S01]  /*82c0*/  ULDC UR7, c[0x0][0x630] ;  /* 0x00018c0000077ab9 */ /* 0x000fe20000000800 */
[----:B------:R-:W-:Y:S01]  /*82d0*/  IMAD.MOV.U32 R4, RZ, RZ, R16 ;  /* 0x000000ffff047224 */ /* 0x000fe200078e0010 */
[----:B------:R-:W1:Y:S01]  /*82e0*/  S2R R14, SR_CTAID.Y ;  /* 0x00000000000e7919 */ /* 0x000e620000002600 */
[----:B------:R-:W-:Y:S01]  /*82f0*/  ISETP.NE.AND.EX P1, PT, RZ, UR5, PT, P1 ;  /* 0x00000005ff007c0c */ /* 0x000fe2000bf25310 */
[----:B------:R-:W-:-:S12]  /*8300*/  IMAD.MOV.U32 R5, RZ, RZ, R17 ;  /* 0x000000ffff057224 */ /* 0x000fd800078e0011 */
[----:B------:R-:W-:Y:S05]  /*8310*/  @!P1 BRA `(.L_x_170) ;  /* 0x0000000000289947 */ /* 0x000fea0003800000 */
[----:B------:R-:W-:Y:S02]  /*8320*/  ULDC UR6, c[0x0][0x634] ;  /* 0x00018d0000067ab9 */ /* 0x000fe40000000800 */
[----:B------:R-:W-:-:S05]  /*8330*/  IADD3 R9, P1, R16, UR6, RZ ;  /* 0x0000000610097c10 */ /* 0x000fca000ff3e0ff */
[----:B------:R-:W-:-:S04]  /*8340*/  IMAD.X R21, RZ, RZ, R17, P1 ;  /* 0x000000ffff157224 */ /* 0x000fc800008e0611 */
[----:B------:R-:W-:-:S04]  /*8350*/  IMAD.WIDE.U32 R6, R21, UR4, RZ ;  /* 0x0000000415067c25 */ /* 0x000fc8000f8e00ff */
[----:B------:R-:W-:-:S04]  /*8360*/  IMAD.WIDE.U32 R6, P1, R9, UR5, R6 ;  /* 0x0000000509067c25 */ /* 0x000fc8000f820006 */
[----:B------:R-:W-:-:S04]  /*8370*/  IMAD.WIDE.U32 R8, R9, UR4, RZ ;  /* 0x0000000409087c25 */ /* 0x000fc8000f8e00ff */
[----:B------:R-:W-:Y:S01]  /*8380*/  IMAD.X R5, RZ, RZ, RZ, P1 ;  /* 0x000000ffff057224 */ /* 0x000fe200008e06ff */
[----:B------:R-:W-:Y:S01]  /*8390*/  IADD3 RZ, P1, R9, R6, RZ ;  /* 0x0000000609ff7210 */ /* 0x000fe20007f3e0ff */
[----:B------:R-:W-:-:S04]  /*83a0*/  IMAD.MOV.U32 R4, RZ, RZ, R7 ;  /* 0x000000ffff047224 */ /* 0x000fc800078e0007 */
[----:B------:R-:W-:-:S08]  /*83b0*/  IMAD.WIDE.U32.X R4, R21, UR5, R4, P1 ;  /* 0x0000000515047c25 */ /* 0x000fd000088e0404 */
.L_x_170:
[--C-:B------:R-:W-:Y:S01]  /*83c0*/  SHF.R.U64 R8, R4, UR7, R5.reuse ;  /* 0x0000000704087c19 */ /* 0x100fe20008001205 */
[----:B------:R-:W-:Y:S01]  /*83d0*/  ULDC.64 UR4, c[0x0][0x620] ;  /* 0x0001880000047ab9 */ /* 0x000fe20000000a00 */
[----:B------:R-:W-:Y:S01]  /*83e0*/  SHF.R.U32.HI R4, RZ, UR7, R5 ;  /* 0x00000007ff047c19 */ /* 0x000fe20008011605 */
[----:B------:R-:W2:Y:S01]  /*83f0*/  LDC R24, c[0x0][0x144] ;  /* 0x00005100ff187b82 */ /* 0x000ea20000000800 */
[----:B------:R-:W-:Y:S01]  /*8400*/  IADD3 R7, P1, RZ, -R8, RZ ;  /* 0x80000008ff077210 */ /* 0x000fe20007f3e0ff */
[----:B------:R-:W-:Y:S01]  /*8410*/  ULDC.64 UR8, c[0x0][0x640] ;  /* 0x0001900000087ab9 */ /* 0x000fe20000000a00 */
[----:B0-----:R-:W-:Y:S01]  /*8420*/  I2FP.F32.U32 R9, R15 ;  /* 0x0000000f00097245 */ /* 0x001fe20000201000 */
[----:B------:R-:W-:Y:S02]  /*8430*/  ULDC UR6, c[0x0][0x608] ;  /* 0x0001820000067ab9 */ /* 0x000fe40000000800 */
[----:B------:R-:W-:Y:S01]  /*8440*/  IMAD.X R4, RZ, RZ, ~R4, P1 ;  /* 0x000000ffff047224 */ /* 0x000fe200008e0e04 */
[----:B------:R-:W-:Y:S01]  /*8450*/  ISETP.NE.U32.AND P1, PT, RZ, UR8, PT ;  /* 0x00000008ff007c0c */ /* 0x000fe2000bf25070 */
[----:B------:R-:W0:Y:S02]  /*8460*/  LDC R21, c[0x0][0x148] ;  /* 0x00005200ff157b82 */ /* 0x000e240000000800 */
[----:B------:R-:W-:Y:S01]  /*8470*/  IMAD R6, R4, UR4, RZ ;  /* 0x0000000404067c24 */ /* 0x000fe2000f8e02ff */
[----:B------:R-:W-:Y:S01]  /*8480*/  ISETP.NE.AND.EX P1, PT, RZ, UR9, PT, P1 ;  /* 0x00000009ff007c0c */ /* 0x000fe2000bf25310 */
[----:B------:R-:W-:Y:S01]  /*8490*/  IMAD.WIDE.U32 R4, R7, UR4, R16 ;  /* 0x0000000407047c25 */ /* 0x000fe2000f8e0010 */
[----:B------:R-:W-:-:S03]  /*84a0*/  ULDC UR4, c[0x0][0x150] ;  /* 0x0000540000047ab9 */ /* 0x000fc60000000800 */
[----:B------:R-:W-:Y:S02]  /*84b0*/  IMAD R7, R7, UR5, R6 ;  /* 0x0000000507077c24 */ /* 0x000fe4000f8e0206 */
[----:B------:R-:W-:Y:S01]  /*84c0*/  FMUL R6, R9, UR4 ;  /* 0x0000000409067c20 */ /* 0x000fe20008400000 */
[----:B------:R-:W-:Y:S01]  /*84d0*/  ULDC UR4, c[0x0][0x618] ;  /* 0x0001860000047ab9 */ /* 0x000fe20000000800 */
[----:B------:R-:W-:Y:S01]  /*84e0*/  ULDC UR5, c[0x0][0x154] ;  /* 0x0000550000057ab9 */ /* 0x000fe20000000800 */
[----:B------:R-:W-:-:S03]  /*84f0*/  IMAD.IADD R5, R5, 0x1, R7 ;  /* 0x0000000105057824 */ /* 0x000fc600078e0207 */
[----:B------:R-:W3:Y:S02]  /*8500*/  F2I.U32.TRUNC.NTZ R6, R6 ;  /* 0x0000000600067305 */ /* 0x000ee4000020f000 */
[----:B------:R-:W-:Y:S02]  /*8510*/  SHF.R.U64 R9, R4, UR4, R5 ;  /* 0x0000000404097c19 */ /* 0x000fe40008001205 */
[----:B-1----:R-:W-:-:S05]  /*8520*/  I2FP.F32.U32 R4, R14 ;  /* 0x0000000e00047245 */ /* 0x002fca0000201000 */
[----:B------:R-:W-:Y:S01]  /*8530*/  FMUL R22, R4, UR5 ;  /* 0x0000000504167c20 */ /* 0x000fe20008400000 */
[----:B------:R-:W-:Y:S01]  /*8540*/  SHF.R.U32.HI R4, RZ, UR4, R5 ;  /* 0x00000004ff047c19 */ /* 0x000fe20008011605 */
[----:B------:R-:W-:-:S03]  /*8550*/  ULDC UR4, c[0x0][0x658] ;  /* 0x0001960000047ab9 */ /* 0x000fc60000000800 */
[--C-:B------:R-:W-:Y:S01]  /*8560*/  SHF.R.U64 R20, R9, UR6, R4.reuse ;  /* 0x0000000609147c19 */ /* 0x100fe20008001204 */
[----:B------:R-:W1:Y:S01]  /*8570*/  F2I.U32.TRUNC.NTZ R22, R22 ;  /* 0x0000001600167305 */ /* 0x000e62000020f000 */
[----:B------:R-:W-:Y:S01]  /*8580*/  SHF.R.U32.HI R5, RZ, UR6, R4 ;  /* 0x00000006ff057c19 */ /* 0x000fe20008011604 */
[----:B---3--:R-:W-:-:S03]  /*8590*/  IMAD.MOV R6, RZ, RZ, -R6 ;  /* 0x000000ffff067224 */ /* 0x008fc600078e0a06 */
[----:B------:R-:W-:Y:S01]  /*85a0*/  SHF.R.U64 R18, R20, UR4, R5 ;  /* 0x0000000414127c19 */ /* 0x000fe20008001205 */
[----:B--2---:R-:W-:Y:S01]  /*85b0*/  IMAD R15, R24, R6, R15 ;  /* 0x00000006180f7224 */ /* 0x004fe200078e020f */
[----:B------:R-:W-:-:S03]  /*85c0*/  SHF.R.U32.HI R23, RZ, UR4, R5 ;  /* 0x00000004ff177c19 */ /* 0x000fc60008011605 */
[----:B------:R-:W-:Y:S02]  /*85d0*/  IMAD.MOV.U32 R4, RZ, RZ, R18 ;  /* 0x000000ffff047224 */ /* 0x000fe400078e0012 */
[----:B------:R-:W-:Y:S01]  /*85e0*/  IMAD.MOV.U32 R5, RZ, RZ, R23 ;  /* 0x000000ffff057224 */ /* 0x000fe200078e0017 */
[----:B-1----:R-:W-:Y:S06]  /*85f0*/  @!P1 BRA `(.L_x_171) ;  /* 0x0000000000289947 */ /* 0x002fec0003800000 */
[----:B------:R-:W-:Y:S02]  /*8600*/  ULDC UR4, c[0x0][0x64c] ;  /* 0x0001930000047ab9 */ /* 0x000fe40000000800 */
[----:B------:R-:W-:-:S05]  /*8610*/  IADD3 R5, P1, R18, UR4, RZ ;  /* 0x0000000412057c10 */ /* 0x000fca000ff3e0ff */
[----:B------:R-:W-:-:S04]  /*8620*/  IMAD.X R23, RZ, RZ, R23, P1 ;  /* 0x000000ffff177224 */ /* 0x000fc800008e0617 */
[----:B------:R-:W-:-:S04]  /*8630*/  IMAD.WIDE.U32 R6, R23, UR8, RZ ;  /* 0x0000000817067c25 */ /* 0x000fc8000f8e00ff */
[----:B------:R-:W-:-:S04]  /*8640*/  IMAD.WIDE.U32 R6, P1, R5, UR9, R6 ;  /* 0x0000000905067c25 */ /* 0x000fc8000f820006 */
[----:B------:R-:W-:-:S04]  /*8650*/  IMAD.WIDE.U32 R4, R5, UR8, RZ ;  /* 0x0000000805047c25 */ /* 0x000fc8000f8e00ff */
[----:B------:R-:W-:Y:S01]  /*8660*/  IMAD.MOV.U32 R4, RZ, RZ, R7 ;  /* 0x000000ffff047224 */ /* 0x000fe200078e0007 */
[----:B------:R-:W-:Y:S01]  /*8670*/  IADD3 RZ, P3, R5, R6, RZ ;  /* 0x0000000605ff7210 */ /* 0x000fe20007f7e0ff */
[----:B------:R-:W-:-:S04]  /*8680*/  IMAD.X R5, RZ, RZ, RZ, P1 ;  /* 0x000000ffff057224 */ /* 0x000fc800008e06ff */
[----:B------:R-:W-:-:S08]  /*8690*/  IMAD.WIDE.U32.X R4, R23, UR9, R4, P3 ;  /* 0x0000000917047c25 */ /* 0x000fd000098e0404 */
.L_x_171:
[----:B------:R-:W-:Y:S01]  /*86a0*/  ISETP.NE.AND P1, PT, R2, 0x1, PT ;  /* 0x000000010200780c */ /* 0x000fe20003f25270 */
[----:B------:R-:W-:Y:S01]  /*86b0*/  ULDC UR4, c[0x0][0x648] ;  /* 0x0001920000047ab9 */ /* 0x000fe20000000800 */
[----:B------:R-:W-:Y:S01]  /*86c0*/  LOP3.LUT R20, R20, UR17, RZ, 0xc0, !PT ;  /* 0x0000001114147c12 */ /* 0x000fe2000f8ec0ff */
[----:B------:R-:W-:Y:S01]  /*86d0*/  IMAD.MOV R22, RZ, RZ, -R22 ;  /* 0x000000ffff167224 */ /* 0x000fe200078e0a16 */
[----:B------:R-:W-:Y:S01]  /*86e0*/  SHF.R.U64 R5, R4, UR4, R5 ;  /* 0x0000000404057c19 */ /* 0x000fe20008001205 */
[----:B------:R-:W-:Y:S01]  /*86f0*/  ULDC UR4, c[0x0][0x638] ;  /* 0x00018e0000047ab9 */ /* 0x000fe20000000800 */
[----:B------:R-:W-:Y:S01]  /*8700*/  LOP3.LUT R9, R9, UR16, RZ, 0xc0, !PT ;  /* 0x0000001009097c12 */ /* 0x000fe2000f8ec0ff */
[----:B------:R-:W-:Y:S01]  /*8710*/  ULDC UR5, c[0x0][0x610] ;  /* 0x0001840000057ab9 */ /* 0x000fe20000000800 */
[----:B------:R-:W-:Y:S02]  /*8720*/  IMAD.MOV.U32 R4, RZ, RZ, 0x1 ;  /* 0x00000001ff047424 */ /* 0x000fe400078e00ff */
[----:B------:R-:W-:-:S02]  /*8730*/  IMAD.MOV R7, RZ, RZ, -R5 ;  /* 0x000000ffff077224 */ /* 0x000fc400078e0a05 */
[----:B------:R-:W-:Y:S02]  /*8740*/  IMAD R20, R5, UR18, R20 ;  /* 0x0000001205147c24 */ /* 0x000fe4000f8e0214 */
[----:B0-----:R-:W-:Y:S02]  /*8750*/  @P1 IMAD R15, R21, R22, R14 ;  /* 0x00000016150f1224 */ /* 0x001fe400078e020e */
[----:B------:R-:W-:Y:S01]  /*8760*/  IMAD R18, R7, UR4, R18 ;  /* 0x0000000407127c24 */ /* 0x000fe2000f8e0212 */
[----:B------:R-:W-:Y:S01]  /*8770*/  ULDC UR4, c[0x0][0x600] ;  /* 0x0001800000047ab9 */ /* 0x000fe20000000800 */
[----:B------:R-:W-:Y:S02]  /*8780*/  IMAD R15, R20, UR5, R15 ;  /* 0x00000005140f7c24 */ /* 0x000fe4000f8e020f */
[----:B------:R-:W-:-:S05]  /*8790*/  IMAD R18, R18, UR4, R9 ;  /* 0x0000000412127c24 */ /* 0x000fca000f8e0209 */
[----:B------:R-:W-:Y:S02]  /*87a0*/  SEL R9, R18, R15, !P1 ;  /* 0x0000000f12097207 */ /* 0x000fe40004800000 */
[----:B------:R-:W-:-:S07]  /*87b0*/  SEL R7, R15, R18, !P1 ;  /* 0x000000120f077207 */ /* 0x000fce0004800000 */
.L_x_169:
[----:B------:R-:W-:Y:S05]  /*87c0*/  BSYNC B1 ;  /* 0x0000000000017941 */ /* 0x000fea0003800000 */
.L_x_168:
[----:B------:R-:W-:-:S13]  /*87d0*/  LOP3.LUT P1, RZ, R4, 0xff, RZ, 0xc0, !PT ;  /* 0x000000ff04ff7812 */ /* 0x000fda000782c0ff */
[----:B------:R-:W-:Y:S05]  /*87e0*/  @P1 BRA `(.L_x_172) ;  /* 0xfffffff4004c1947 */ /* 0x000fea000383ffff */
[----:B------:R-:W-:Y:S05]  /*87f0*/  BSYNC B0 ;  /* 0x0000000000007941 */ /* 0x000fea0003800000 */
.L_x_160:
[----:B------:R-:W-:-:S03]  /*8800*/  UMOV UR4, 0xffffffff ;  /* 0xffffffff00047882 */ /* 0x000fc60000000000 */
[----:B------:R-:W-:Y:S05]  /*8810*/  BRA.DIV UR4, `(.L_x_173) ;  /* 0x00000006043c7947 */ /* 0x000fea000b800000 */
[----:B------:R-:W-:-:S13]  /*8820*/  ELECT P6, URZ, PT ;  /* 0x00000000003f782f */ /* 0x000fda00038c0000 */
.L_x_188:
[----:B------:R-:W-:Y:S04]  /*8830*/  BSSY B0, `(.L_x_174) ;  /* 0x0000034000007945 */ /* 0x000fe80003800000 */
[----:B------:R-:W-:Y:S05]  /*8840*/  @!P6 BRA `(.L_x_175) ;  /* 0x0000000000c8e947 */ /* 0x000fea0003800000 */
[----:B------:R-:W-:-:S04]  /*8850*/  LOP3.LUT R19, R19, 0x2, RZ, 0xfc, !PT ;  /* 0x0000000213137812 */ /* 0x000fc800078efcff */
[----:B------:R-:W-:-:S13]  /*8860*/  ISETP.NE.AND P0, PT, R19, 0x3, PT ;  /* 0x000000031300780c */ /* 0x000fda0003f05270 */
[----:B------:R-:W-:Y:S05]  /*8870*/  @!P0 BRA `(.L_x_176) ;  /* 0x0000000000048947 */ /* 0x000fea0003800000 */
[----:B------:R-:W-:Y:S01]  /*8880*/  BPT.TRAP 0x1 ;  /* 0x000000040000795c */ /* 0x000fe20000300000 */
.L_x_176:
[----:B------:R-:W0:Y:S01]  /*8890*/  S2R R3, SR_CgaCtaId ;  /* 0x0000000000037919 */ /* 0x000e220000008800 */
[----:B------:R-:W-:-:S04]  /*88a0*/  MOV R2, 0x400 ;  /* 0x0000040000027802 */ /* 0x000fc80000000f00 */
[----:B0-----:R-:W-:Y:S02]  /*88b0*/  LEA R3, R3, R2, 0x18 ;  /* 0x0000000203037211 */ /* 0x001fe400078ec0ff */
[----:B------:R-:W-:-:S03]  /*88c0*/  SHF.L.U32 R2, R0, 0x1f, RZ ;  /* 0x0000001f00027819 */ /* 0x000fc600000006ff */
[----:B------:R-:W-:-:S04]  /*88d0*/  VIADD R3, R3, 0x28 ;  /* 0x0000002803037836 */ /* 0x000fc80000000000 */
[C---:B------:R-:W-:Y:S02]  /*88e0*/  IMAD R7, R12.reuse, 0x8, R3 ;  /* 0x000000080c077824 */ /* 0x040fe400078e0203 */
[----:B------:R-:W-:Y:S02]  /*88f0*/  VIADD R12, R12, 0x1 ;  /* 0x000000010c0c7836 */ /* 0x000fe40000000000 */
[----:B------:R-:W0:Y:S03]  /*8900*/  SYNCS.PHASECHK.TRANS64.TRYWAIT P0, [R7+URZ], R2 ;  /* 0x00000002070075a7 */ /* 0x000e26000800017f */
[----:B------:R-:W-:-:S04]  /*8910*/  ISETP.NE.AND P1, PT, R12, 0x5, PT ;  /* 0x000000050c00780c */ /* 0x000fc80003f25270 */
[----:B------:R-:W-:Y:S02]  /*8920*/  SEL R5, RZ, 0x1, P1 ;  /* 0x00000001ff057807 */ /* 0x000fe40000800000 */
[----:B------:R-:W-:Y:S02]  /*8930*/  SEL R12, R12, RZ, P1 ;  /* 0x000000ff0c0c7207 */ /* 0x000fe40000800000 */
[----:B------:R-:W-:-:S03]  /*8940*/  LOP3.LUT R5, R0, R5, RZ, 0x3c, !PT ;  /* 0x0000000500057212 */ /* 0x000fc600078e3cff */
[----:B------:R-:W-:Y:S01]  /*8950*/  IMAD R9, R12, 0x8, R3 ;  /* 0x000000080c097824 */ /* 0x000fe200078e0203 */
[----:B------:R-:W-:Y:S01]  /*8960*/  SHF.L.U32 R4, R5, 0x1f, RZ ;  /* 0x0000001f05047819 */ /* 0x000fe200000006ff */
[----:B0-----:R-:W-:Y:S06]  /*8970*/  @!P0 BRA `(.L_x_177) ;  /* 0x0000000400048947 */ /* 0x001fec0003800000 */
.L_x_189:
[----:B------:R-:W1:Y:S01]  /*8980*/  SYNCS.PHASECHK.TRANS64.TRYWAIT P0, [R9+URZ], R4 ;  /* 0x00000004090075a7 */ /* 0x000e62000800017f */
[----:B------:R-:W-:-:S05]  /*8990*/  VIADD R0, R12, 0x1 ;  /* 0x000000010c007836 */ /* 0x000fca0000000000 */
[----:B------:R-:W-:-:S04]  /*89a0*/  ISETP.NE.AND P1, PT, R0, 0x5, PT ;  /* 0x000000050000780c */ /* 0x000fc80003f25270 */
[----:B0-----:R-:W-:Y:S02]  /*89b0*/  SEL R2, RZ, 0x1, P1 ;  /* 0x00000001ff027807 */ /* 0x001fe40000800000 */
[----:B------:R-:W-:Y:S02]  /*89c0*/  SEL R0, R0, RZ, P1 ;  /* 0x000000ff00007207 */ /* 0x000fe40000800000 */
[----:B------:R-:W-:-:S03]  /*89d0*/  LOP3.LUT R7, R5, R2, RZ, 0x3c, !PT ;  /* 0x0000000205077212 */ /* 0x000fc600078e3cff */
[----:B------:R-:W-:Y:S01]  /*89e0*/  IMAD R6, R0, 0x8, R3 ;  /* 0x0000000800067824 */ /* 0x000fe200078e0203 */
[----:B------:R-:W-:Y:S01]  /*89f0*/  SHF.L.U32 R5, R7, 0x1f, RZ ;  /* 0x0000001f07057819 */ /* 0x000fe200000006ff */
[----:B-1----:R-:W-:Y:S06]  /*8a00*/  @!P0 BRA `(.L_x_178) ;  /* 0x0000000000f48947 */ /* 0x002fec0003800000 */
.L_x_190:
[----:B------:R-:W1:Y:S01]  /*8a10*/  SYNCS.PHASECHK.TRANS64.TRYWAIT P0, [R6+URZ], R5 ;  /* 0x00000005060075a7 */ /* 0x000e62000800017f */
[----:B------:R-:W-:-:S05]  /*8a20*/  VIADD R0, R0, 0x1 ;  /* 0x0000000100007836 */ /* 0x000fca0000000000 */
[----:B------:R-:W-:-:S04]  /*8a30*/  ISETP.NE.AND P1, PT, R0, 0x5, PT ;  /* 0x000000050000780c */ /* 0x000fc80003f25270 */
[----:B------:R-:W-:Y:S02]  /*8a40*/  SEL R2, RZ, 0x1, P1 ;  /* 0x00000001ff027807 */ /* 0x000fe40000800000 */
[----:B------:R-:W-:Y:S02]  /*8a50*/  SEL R0, R0, RZ, P1 ;  /* 0x000000ff00007207 */ /* 0x000fe40000800000 */
[----:B------:R-:W-:-:S03]  /*8a60*/  LOP3.LUT R7, R7, R2, RZ, 0x3c, !PT ;  /* 0x0000000207077212 */ /* 0x000fc600078e3cff */
[----:B0-----:R-:W-:Y:S01]  /*8a70*/  IMAD R9, R0, 0x8, R3 ;  /* 0x0000000800097824 */ /* 0x001fe200078e0203 */
[----:B------:R-:W-:Y:S01]  /*8a80*/  SHF.L.U32 R4, R7, 0x1f, RZ ;  /* 0x0000001f07047819 */ /* 0x000fe200000006ff */
[----:B-1----:R-:W-:Y:S06]  /*8a90*/  @!P0 BRA `(.L_x_179) ;  /* 0x0000000000e48947 */ /* 0x002fec0003800000 */
.L_x_191:
[----:B------:R-:W1:Y:S01]  /*8aa0*/  SYNCS.PHASECHK.TRANS64.TRYWAIT P0, [R9+URZ], R4 ;  /* 0x00000004090075a7 */ /* 0x000e62000800017f */
[----:B------:R-:W-:-:S05]  /*8ab0*/  VIADD R0, R0, 0x1 ;  /* 0x0000000100007836 */ /* 0x000fca0000000000 */
[----:B------:R-:W-:-:S04]  /*8ac0*/  ISETP.NE.AND P1, PT, R0, 0x5, PT ;  /* 0x000000050000780c */ /* 0x000fc80003f25270 */
[----:B------:R-:W-:Y:S02]  /*8ad0*/  SEL R2, RZ, 0x1, P1 ;  /* 0x00000001ff027807 */ /* 0x000fe40000800000 */
[----:B------:R-:W-:Y:S02]  /*8ae0*/  SEL R0, R0, RZ, P1 ;  /* 0x000000ff00007207 */ /* 0x000fe40000800000 */
[----:B------:R-:W-:Y:S01]  /*8af0*/  LOP3.LUT R2, R7, R2, RZ, 0x3c, !PT ;  /* 0x0000000207027212 */ /* 0x000fe200078e3cff */
[----:B-1----:R-:W-:Y:S06]  /*8b00*/  @!P0 BRA `(.L_x_180) ;  /* 0x0000000000dc8947 */ /* 0x002fec0003800000 */
.L_x_192:
[----:B------:R-:W-:Y:S01]  /*8b10*/  IMAD R3, R0, 0x8, R3 ;  /* 0x0000000800037824 */ /* 0x000fe200078e0203 */
[----:B------:R-:W-:-:S07]  /*8b20*/  SHF.L.U32 R0, R2, 0x1f, RZ ;  /* 0x0000001f02007819 */ /* 0x000fce00000006ff */
.L_x_181:
[----:B--2---:R2:W3:Y:S02]  /*8b30*/  SYNCS.PHASECHK.TRANS64.TRYWAIT P0, [R3+URZ], R0 ;  /* 0x00000000030075a7 */ /* 0x0044e4000800017f */
[----:B---3--:R-:W-:Y:S05]  /*8b40*/  @!P0 NANOSLEEP.SYNCS 0x989680 ;  /* 0x009896800000895d */ /* 0x008fea0003900000 */
[----:B------:R-:W3:Y:S02]  /*8b50*/  @!P0 SYNCS.PHASECHK.TRANS64 P0, [R3+URZ], R0 ;  /* 0x00000000030085a7 */ /* 0x000ee4000800007f */
[----:B---3--:R-:W-:Y:S05]  /*8b60*/  @!P0 BRA `(.L_x_181) ;  /* 0xfffffffc00f08947 */ /* 0x008fea000383ffff */
.L_x_175:
[----:B------:R-:W-:Y:S05]  /*8b70*/  BSYNC B0 ;  /* 0x0000000000007941 */ /* 0x000fea0003800000 */
.L_x_174:
[----:B------:R-:W-:Y:S05]  /*8b80*/  EXIT ;  /* 0x000000000000794d */ /* 0x000fea0003800000 */
.L_x_17:
[----:B---3--:R3:W4:Y:S02]  /*8b90*/  SYNCS.PHASECHK.TRANS64.TRYWAIT P1, [R3+URZ], R0 ;  /* 0x00000000030075a7 */ /* 0x008724000802017f */
[----:B----4-:R-:W-:Y:S05]  /*8ba0*/  @!P1 NANOSLEEP.SYNCS 0x989680 ;  /* 0x009896800000995d */ /* 0x010fea0003900000 */
[----:B------:R-:W4:Y:S02]  /*8bb0*/  @!P1 SYNCS.PHASECHK.TRANS64 P1, [R3+URZ], R0 ;  /* 0x00000000030095a7 */ /* 0x000f24000802007f */
[----:B----4-:R-:W-:Y:S05]  /*8bc0*/  @!P1 BRA `(.L_x_17) ;  /* 0xfffffffc00f09947 */ /* 0x010fea000383ffff */
[----:B------:R-:W-:Y:S05]  /*8bd0*/  BRA `(.L_x_16) ;  /* 0xffffff8400987947 */ /* 0x000fea000383ffff */
.L_x_22:
[----:B-1----:R-:W-:-:S04]  /*8be0*/  IMAD.U32 R4, RZ, RZ, UR8 ;  /* 0x00000008ff047e24 */ /* 0x002fc8000f8e00ff */
[----:B------:R1:W2:Y:S03]  /*8bf0*/  SYNCS.PHASECHK.TRANS64.TRYWAIT P1, [R4+URZ], R3 ;  /* 0x00000003040075a7 */ /* 0x0002a6000802017f */
[----:B--2---:R-:W-:Y:S05]  /*8c00*/  @!P1 NANOSLEEP.SYNCS 0x989680 ;  /* 0x009896800000995d */ /* 0x004fea0003900000 */
[----:B------:R-:W2:Y:S02]  /*8c10*/  @!P1 SYNCS.PHASECHK.TRANS64 P1, [R4+URZ], R3 ;  /* 0x00000003040095a7 */ /* 0x000ea4000802007f */
[----:B--2---:R-:W-:Y:S05]  /*8c20*/  @!P1 BRA `(.L_x_22) ;  /* 0xfffffffc00ec9947 */ /* 0x004fea000383ffff */
[----:B------:R-:W-:Y:S05]  /*8c30*/  BRA `(.L_x_21) ;  /* 0xffffff8800d87947 */ /* 0x000fea000383ffff */
.L_x_161:
[----:B------:R-:W-:Y:S01]  /*8c40*/  BSSY B1, `(.L_x_182) ;  /* 0x0000006000017945 */ /* 0x000fe20003800000 */
[----:B------:R-:W-:-:S07]  /*8c50*/  IMAD.MOV.U32 R15, RZ, RZ, -0x1 ;  /* 0xffffffffff0f7424 */ /* 0x000fce00078e00ff */
[----:B------:R-:W-:Y:S05]  /*8c60*/  WARPSYNC.COLLECTIVE R15, `(.L_x_183) ;  /* 0x000000000f0c7348 */ /* 0x000fea0003c00000 */
[----:B------:R-:W-:Y:S02]  /*8c70*/  ELECT P6, UR62, PT ;  /* 0x00000000003e782f */ /* 0x000fe400038c0000 */
[----:B------:R-:W-:Y:S01]  /*8c80*/  MOV R14, UR62 ;  /* 0x0000003e000e7c02 */ /* 0x000fe20008000f00 */
[----:B------:R-:W-:Y:S10]  /*8c90*/  ENDCOLLECTIVE ;  /* 0x000000000000791b */ /* 0x000ff40003800000 */
.L_x_183:
[----:B------:R-:W-:Y:S05]  /*8ca0*/  BSYNC B1 ;  /* 0x0000000000017941 */ /* 0x000fea0003800000 */
.L_x_182:
[----:B------:R-:W-:Y:S05]  /*8cb0*/  BRA `(.L_x_184) ;  /* 0xfffffff000247947 */ /* 0x000fea000383ffff */
.L_x_164:
[----:B0-----:R0:W1:Y:S02]  /*8cc0*/  SYNCS.PHASECHK.TRANS64.TRYWAIT P1, [R14+URZ+0x28], R7 ;  /* 0x000028070e0075a7 */ /* 0x001064000802017f */
[----:B-1----:R-:W-:Y:S05]  /*8cd0*/  @!P1 NANOSLEEP.SYNCS 0x989680 ;  /* 0x009896800000995d */ /* 0x002fea0003900000 */
[----:B------:R-:W1:Y:S02]  /*8ce0*/  @!P1 SYNCS.PHASECHK.TRANS64 P1, [R14+URZ+0x28], R7 ;  /* 0x000028070e0095a7 */ /* 0x000e64000802007f */
[----:B-1----:R-:W-:Y:S05]  /*8cf0*/  @!P1 BRA `(.L_x_164) ;  /* 0xfffffffc00f09947 */ /* 0x002fea000383ffff */
[----:B------:R-:W-:Y:S05]  /*8d00*/  BRA `(.L_x_185) ;  /* 0xfffffff000587947 */ /* 0x000fea000383ffff */
.L_x_173:
[----:B------:R-:W-:Y:S01]  /*8d10*/  BSSY B0, `(.L_x_186) ;  /* 0x0000006000007945 */ /* 0x000fe20003800000 */
[----:B------:R-:W-:-:S07]  /*8d20*/  IMAD.MOV.U32 R15, RZ, RZ, -0x1 ;  /* 0xffffffffff0f7424 */ /* 0x000fce00078e00ff */
[----:B------:R-:W-:Y:S05]  /*8d30*/  WARPSYNC.COLLECTIVE R15, `(.L_x_187) ;  /* 0x000000000f0c7348 */ /* 0x000fea0003c00000 */
[----:B------:R-:W-:Y:S02]  /*8d40*/  ELECT P6, UR62, PT ;  /* 0x00000000003e782f */ /* 0x000fe400038c0000 */
[----:B------:R-:W-:Y:S01]  /*8d50*/  MOV R14, UR62 ;  /* 0x0000003e000e7c02 */ /* 0x000fe20008000f00 */
[----:B------:R-:W-:Y:S10]  /*8d60*/  ENDCOLLECTIVE ;  /* 0x000000000000791b */ /* 0x000ff40003800000 */
.L_x_187:
[----:B------:R-:W-:Y:S05]  /*8d70*/  BSYNC B0 ;  /* 0x0000000000007941 */ /* 0x000fea0003800000 */
.L_x_186:
[----:B------:R-:W-:Y:S05]  /*8d80*/  BRA `(.L_x_188) ;  /* 0xfffffff800a87947 */ /* 0x000fea000383ffff */
.L_x_177:
[----:B0-----:R0:W1:Y:S02]  /*8d90*/  SYNCS.PHASECHK.TRANS64.TRYWAIT P0, [R7+URZ], R2 ;  /* 0x00000002070075a7 */ /* 0x001064000800017f */
[----:B-1----:R-:W-:Y:S05]  /*8da0*/  @!P0 NANOSLEEP.SYNCS 0x989680 ;  /* 0x009896800000895d */ /* 0x002fea0003900000 */
[----:B------:R-:W1:Y:S02]  /*8db0*/  @!P0 SYNCS.PHASECHK.TRANS64 P0, [R7+URZ], R2 ;  /* 0x00000002070085a7 */ /* 0x000e64000800007f */
[----:B-1----:R-:W-:Y:S05]  /*8dc0*/  @!P0 BRA `(.L_x_177) ;  /* 0xfffffffc00f08947 */ /* 0x002fea000383ffff */
[----:B------:R-:W-:Y:S05]  /*8dd0*/  BRA `(.L_x_189) ;  /* 0xfffffff800e87947 */ /* 0x000fea000383ffff */
.L_x_178:
[----:B0-----:R0:W1:Y:S02]  /*8de0*/  SYNCS.PHASECHK.TRANS64.TRYWAIT P0, [R9+URZ], R4 ;  /* 0x00000004090075a7 */ /* 0x001064000800017f */
[----:B-1----:R-:W-:Y:S05]  /*8df0*/  @!P0 NANOSLEEP.SYNCS 0x989680 ;  /* 0x009896800000895d */ /* 0x002fea0003900000 */
[----:B------:R-:W1:Y:S02]  /*8e00*/  @!P0 SYNCS.PHASECHK.TRANS64 P0, [R9+URZ], R4 ;  /* 0x00000004090085a7 */ /* 0x000e64000800007f */
[----:B-1----:R-:W-:Y:S05]  /*8e10*/  @!P0 BRA `(.L_x_178) ;  /* 0xfffffffc00f08947 */ /* 0x002fea000383ffff */
[----:B------:R-:W-:Y:S05]  /*8e20*/  BRA `(.L_x_190) ;  /* 0xfffffff800f87947 */ /* 0x000fea000383ffff */
.L_x_179:
[----:B0-----:R0:W1:Y:S02]  /*8e30*/  SYNCS.PHASECHK.TRANS64.TRYWAIT P0, [R6+URZ], R5 ;  /* 0x00000005060075a7 */ /* 0x001064000800017f */
[----:B-1----:R-:W-:Y:S05]  /*8e40*/  @!P0 NANOSLEEP.SYNCS 0x989680 ;  /* 0x009896800000895d */ /* 0x002fea0003900000 */
[----:B------:R-:W1:Y:S02]  /*8e50*/  @!P0 SYNCS.PHASECHK.TRANS64 P0, [R6+URZ], R5 ;  /* 0x00000005060085a7 */ /* 0x000e64000800007f */
[----:B-1----:R-:W-:Y:S05]  /*8e60*/  @!P0 BRA `(.L_x_179) ;  /* 0xfffffffc00f08947 */ /* 0x002fea000383ffff */
[----:B------:R-:W-:Y:S05]  /*8e70*/  BRA `(.L_x_191) ;  /* 0xfffffffc00087947 */ /* 0x000fea000383ffff */
.L_x_180:
[----:B-1----:R1:W2:Y:S02]  /*8e80*/  SYNCS.PHASECHK.TRANS64.TRYWAIT P0, [R9+URZ], R4 ;  /* 0x00000004090075a7 */ /* 0x0022a4000800017f */
[----:B--2---:R-:W-:Y:S05]  /*8e90*/  @!P0 NANOSLEEP.SYNCS 0x989680 ;  /* 0x009896800000895d */ /* 0x004fea0003900000 */
[----:B------:R-:W2:Y:S02]  /*8ea0*/  @!P0 SYNCS.PHASECHK.TRANS64 P0, [R9+URZ], R4 ;  /* 0x00000004090085a7 */ /* 0x000ea4000800007f */
[----:B--2---:R-:W-:Y:S05]  /*8eb0*/  @!P0 BRA `(.L_x_180) ;  /* 0xfffffffc00f08947 */ /* 0x004fea000383ffff */
[----:B------:R-:W-:Y:S05]  /*8ec0*/  BRA `(.L_x_192) ;  /* 0xfffffffc00107947 */ /* 0x000fea000383ffff */
.L_x_193:
[----:B------:R-:W-:-:S00]  /*8ed0*/  BRA `(.L_x_193) ;  /* 0xfffffffc00fc7947 */ /* 0x000fc0000383ffff */
[----:B------:R-:W-:-:S00]  /*8ee0*/  NOP ;  /* 0x0000000000007918 */ /* 0x000fc00000000000 */
        /* <DEDUP_REMOVED lines=9> */
.L_x_194:


//--------------------- .nv.global.init           --------------------------
	.section	.nv.global.init,"aw",@progbits
.nv.global.init:
	.type		$str$22,@object
	.size		$str$22,($str$23 - $str$22)
$str$22:
        /*0000*/ 	.byte	0x6b, 0x5f, 0x74, 0x69, 0x6c, 0x65, 0x5f, 0x63, 0x6f, 0x75, 0x6e, 0x74, 0x20, 0x3e, 0x3d, 0x20
        /*0010*/ 	.byte	0x31, 0x00
	.type		$str$23,@object
	.size		$str$23,(__unnamed_1 - $str$23)
$str$23:
        /*0012*/ 	.byte	0x2f, 0x74, 0x6d, 0x70, 0x2f, 0x63, 0x75, 0x74, 0x6c, 0x61, 0x73, 0x73, 0x5f, 0x73, 0x77, 0x65
        /*0022*/ 	.byte	0x65, 0x70, 0x5f, 0x73, 0x72, 0x63, 0x2f, 0x69, 0x6e, 0x63, 0x6c, 0x75, 0x64, 0x65, 0x2f, 0x63
        /*0032*/ 	.byte	0x75, 0x74, 0x6c, 0x61, 0x73, 0x73, 0x2f, 0x67, 0x65, 0x6d, 0x6d, 0x2f, 0x63, 0x6f, 0x6c, 0x6c
        /*0042*/ 	.byte	0x65, 0x63, 0x74, 0x69, 0x76, 0x65, 0x2f, 0x73, 0x6d, 0x39, 0x30, 0x5f, 0x6d, 0x6d, 0x61, 0x5f
        /*0052*/ 	.byte	0x74, 0x6d, 0x61, 0x5f, 0x67, 0x6d, 0x6d, 0x61, 0x5f, 0x73, 0x73, 0x5f, 0x77, 0x61, 0x72, 0x70
        /*0062*/ 	.byte	0x73, 0x70, 0x65, 0x63, 0x69, 0x61, 0x6c, 0x69, 0x7a, 0x65, 0x64, 0x2e, 0x68, 0x70, 0x70, 0x00
	.type		__unnamed_1,@object
	.size		__unnamed_1,(.L_0 - __unnamed_1)
__unnamed_1:
        /*0072*/ 	.byte	0x76, 0x6f, 0x69, 0x64, 0x20, 0x63, 0x75, 0x74, 0x6c, 0x61, 0x73, 0x73, 0x3a, 0x3a, 0x67, 0x65
        /* <DEDUP_REMOVED lines=180> */
        /*0bc2*/ 	.byte	0x79, 0x5d, 0x00
.L_0:


//--------------------- .nv.shared._ZN7cutlass13device_kernelINS_4gemm6kernel13GemmUniversalIN4cute5tupleIJiiiiEEENS1_10collective13CollectiveMmaINS1_34MainloopSm90TmaGmmaWarpSpecializedILi5ENS5_IJNS4_1CILi1EEESB_SB_EEENS1_35KernelTmaWarpSpecializedCooperativeEEENS5_IJNSA_ILi256EEENSA_ILi64EEESG_EEENS_10bfloat16_tENS5_IJlSB_lEEESI_SJ_NS4_8TiledMMAINS4_8MMA_AtomIJNS4_4SM904GMMA27MMA_64x64x16_F32BF16BF16_SSILNSN_5MajorE0ELSP_0ELNSN_7ScaleInE1ELSQ_1EEEEEENS4_6LayoutINS5_IJNSA_ILi2EEESB_SB_EEENS5_IJSB_NSA_ILi0EEESW_EEEEENS5_IJNS4_10UnderscoreESZ_SZ_EEEEENS4_13SM90_TMA_LOADENS4_14ComposedLayoutINS4_7SwizzleILi3ELi4ELi3EEENS4_18smem_ptr_flag_bitsILi16EEENST_INS5_IJNSA_ILi8EEESG_EEENS5_IJSG_SB_EEEEEEEvNS4_8identityES12_S1C_vS1D_EENS_8epilogue10collective6detail29Sm90TmaWarpSpecializedAdapterINS1G_15DefaultEpilogueISI_SJ_SJ_NS1F_6thread17LinearCombinationISI_Li1EffLNS1K_9ScaleType4KindE0ELNS_15FloatRoundStyleE2ESI_EENS1_15EpilogueDefaultEEEEEvvEEEEvNT_6ParamsE --------------------------
	.section	.nv.shared._ZN7cutlass13device_kernelINS_4gemm6kernel13GemmUniversalIN4cute5tupleIJiiiiEEENS1_10collective13CollectiveMmaINS1_34MainloopSm90TmaGmmaWarpSpecializedILi5ENS5_IJNS4_1CILi1EEESB_SB_EEENS1_35KernelTmaWarpSpecializedCooperativeEEENS5_IJNSA_ILi256EEENSA_ILi64EEESG_EEENS_10bfloat16_tENS5_IJlSB_lEEESI_SJ_NS4_8TiledMMAINS4_8MMA_AtomIJNS4_4SM904GMMA27MMA_64x64x16_F32BF16BF16_SSILNSN_5MajorE0ELSP_0ELNSN_7ScaleInE1ELSQ_1EEEEEENS4_6LayoutINS5_IJNSA_ILi2EEESB_SB_EEENS5_IJSB_NSA_ILi0EEESW_EEEEENS5_IJNS4_10UnderscoreESZ_SZ_EEEEENS4_13SM90_TMA_LOADENS4_14ComposedLayoutINS4_7SwizzleILi3ELi4ELi3EEENS4_18smem_ptr_flag_bitsILi16EEENST_INS5_IJNSA_ILi8EEESG_EEENS5_IJSG_SB_EEEEEEEvNS4_8identityES12_S1C_vS1D_EENS_8epilogue10collective6detail29Sm90TmaWarpSpecializedAdapterINS1G_15DefaultEpilogueISI_SJ_SJ_NS1F_6thread17LinearCombinationISI_Li1EffLNS1K_9ScaleType4KindE0ELNS_15FloatRoundStyleE2ESI_EENS1_15EpilogueDefaultEEEEEvvEEEEvNT_6ParamsE,"aw",@nobits
	.sectionflags	@""
	.align	16
	.zero		1024


//--------------------- .nv.shared.reserved.0     --------------------------
	.section	.nv.shared.reserved.0,"aw",@nobits
	.weak		__nv_reservedSMEM_offset_0_alias
	.size		__nv_reservedSMEM_offset_0_alias, 0, 0
	.other		__nv_reservedSMEM_offset_0_alias,@"STO_CUDA_RESERVED_SHARED STV_DEFAULT"
__nv_reservedSMEM_offset_0_alias:
	.zero		0


//--------------------- .nv.global                --------------------------
	.section	.nv.global,"aw",@nobits
.nv.global:
	.type		_ZN40_INTERNAL_02dc0d35_4_k_cu_862541ca_186594cute1_E,@object
	.size		_ZN40_INTERNAL_02dc0d35_4_k_cu_862541ca_186594cute1_E,(_ZN40_INTERNAL_02dc0d35_4_k_cu_862541ca_186594cuda3std3__45__cpo6cbeginE - _ZN40_INTERNAL_02dc0d35_4_k_cu_862541ca_186594cute1_E)
_ZN40_INTERNAL_02dc0d35_4_k_cu_862541ca_186594cute1_E:
	.zero		1
	.type		_ZN40_INTERNAL_02dc0d35_4_k_cu_862541ca_186594cuda3std3__45__cpo6cbeginE,@object
	.size		_ZN40_INTERNAL_02dc0d35_4_k_cu_862541ca_186594cuda3std3__45__cpo6cbeginE,(_ZN40_INTERNAL_02dc0d35_4_k_cu_862541ca_186594cuda3std3__48in_placeE - _ZN40_INTERNAL_02dc0d35_4_k_cu_862541ca_186594cuda3std3__45__cpo6cbeginE)
_ZN40_INTERNAL_02dc0d35_4_k_cu_862541ca_186594cuda3std3__45__cpo6cbeginE:
	.zero		1
	.type		_ZN40_INTERNAL_02dc0d35_4_k_cu_862541ca_186594cuda3std3__48in_placeE,@object
	.size		_ZN40_INTERNAL_02dc0d35_4_k_cu_862541ca_186594cuda3std3__48in_placeE,(_ZN40_INTERNAL_02dc0d35_4_k_cu_862541ca_186594cuda3std6ranges3__45__cpo9iter_moveE - _ZN40_INTERNAL_02dc0d35_4_k_cu_862541ca_186594cuda3std3__48in_placeE)
_ZN40_INTERNAL_02dc0d35_4_k_cu_862541ca_186594cuda3std3__48in_placeE:
	.zero		1
	.type		_ZN40_INTERNAL_02dc0d35_4_k_cu_862541ca_186594cuda3std6ranges3__45__cpo9iter_moveE,@object
	.size		_ZN40_INTERNAL_02dc0d35_4_k_cu_862541ca_186594cuda3std6ranges3__45__cpo9iter_moveE,(_ZN40_INTERNAL_02dc0d35_4_k_cu_862541ca_186594cuda3std3__45__cpo5beginE - _ZN40_INTERNAL_02dc0d35_4_k_cu_862541ca_186594cuda3std6ranges3__45__cpo9iter_moveE)
_ZN40_INTERNAL_02dc0d35_4_k_cu_862541ca_186594cuda3std6ranges3__45__cpo9iter_moveE:
	.zero		1
	.type		_ZN40_INTERNAL_02dc0d35_4_k_cu_862541ca_186594cuda3std3__45__cpo5beginE,@object
	.size		_ZN40_INTERNAL_02dc0d35_4_k_cu_862541ca_186594cuda3std3__45__cpo5beginE,(_ZN40_INTERNAL_02dc0d35_4_k_cu_862541ca_186594cuda3std3__442_GLOBAL__N__02dc0d35_4_k_cu_862541ca_186596ignoreE - _ZN40_INTERNAL_02dc0d35_4_k_cu_862541ca_186594cuda3std3__45__cpo5beginE)
_ZN40_INTERNAL_02dc0d35_4_k_cu_862541ca_186594cuda3std3__45__cpo5beginE:
	.zero		1
	.type		_ZN40_INTERNAL_02dc0d35_4_k_cu_862541ca_186594cuda3std3__442_GLOBAL__N__02dc0d35_4_k_cu_862541ca_186596ignoreE,@object
	.size		_ZN40_INTERNAL_02dc0d35_4_k_cu_862541ca_186594cuda3std3__442_GLOBAL__N__02dc0d35_4_k_cu_862541ca_186596ignoreE,(_ZN40_INTERNAL_02dc0d35_4_k_cu_862541ca_186594cute7productE - _ZN40_INTERNAL_02dc0d35_4_k_cu_862541ca_186594cuda3std3__442_GLOBAL__N__02dc0d35_4_k_cu_862541ca_186596ignoreE)
_ZN40_INTERNAL_02dc0d35_4_k_cu_862541ca_186594cuda3std3__442_GLOBAL__N__02dc0d35_4_k_cu_862541ca_186596ignoreE:
	.zero		1
	.type		_ZN40_INTERNAL_02dc0d35_4_k_cu_862541ca_186594cute7productE,@object
	.size		_ZN40_INTERNAL_02dc0d35_4_k_cu_862541ca_186594cute7productE,(_ZN40_INTERNAL_02dc0d35_4_k_cu_862541ca_186594cuda3std3__45__cpo3endE - _ZN40_INTERNAL_02dc0d35_4_k_cu_862541ca_186594cute7productE)
_ZN40_INTERNAL_02dc0d35_4_k_cu_862541ca_186594cute7productE:
	.zero		1
	.type		_ZN40_INTERNAL_02dc0d35_4_k_cu_862541ca_186594cuda3std3__45__cpo3endE,@object
	.size		_ZN40_INTERNAL_02dc0d35_4_k_cu_862541ca_186594cuda3std3__45__cpo3endE,(_ZN40_INTERNAL_02dc0d35_4_k_cu_862541ca_186594cuda3std3__419piecewise_constructE - _ZN40_INTERNAL_02dc0d35_4_k_cu_862541ca_186594cuda3std3__45__cpo3endE)
_ZN40_INTERNAL_02dc0d35_4_k_cu_862541ca_186594cuda3std3__45__cpo3endE:
	.zero		1
	.type		_ZN40_INTERNAL_02dc0d35_4_k_cu_862541ca_186594cuda3std3__419piecewise_constructE,@object
	.size		_ZN40_INTERNAL_02dc0d35_4_k_cu_862541ca_186594cuda3std3__419piecewise_constructE,(_ZN40_INTERNAL_02dc0d35_4_k_cu_862541ca_186594cuda3std3__45__cpo4cendE - _ZN40_INTERNAL_02dc0d35_4_k_cu_862541ca_186594cuda3std3__419piecewise_constructE)
_ZN40_INTERNAL_02dc0d35_4_k_cu_862541ca_186594cuda3std3__419piecewise_constructE:
	.zero		1
	.type		_ZN40_INTERNAL_02dc0d35_4_k_cu_862541ca_186594cuda3std3__45__cpo4cendE,@object
	.size		_ZN40_INTERNAL_02dc0d35_4_k_cu_862541ca_186594cuda3std3__45__cpo4cendE,(_ZN40_INTERNAL_02dc0d35_4_k_cu_862541ca_186594cuda3std6ranges3__45__cpo4swapE - _ZN40_INTERNAL_02dc0d35_4_k_cu_862541ca_186594cuda3std3__45__cpo4cendE)
_ZN40_INTERNAL_02dc0d35_4_k_cu_862541ca_186594cuda3std3__45__cpo4cendE:
	.zero		1
	.type		_ZN40_INTERNAL_02dc0d35_4_k_cu_862541ca_186594cuda3std6ranges3__45__cpo4swapE,@object
	.size		_ZN40_INTERNAL_02dc0d35_4_k_cu_862541ca_186594cuda3std6ranges3__45__cpo4swapE,(.L_8 - _ZN40_INTERNAL_02dc0d35_4_k_cu_862541ca_186594cuda3std6ranges3__45__cpo4swapE)
_ZN40_INTERNAL_02dc0d35_4_k_cu_862541ca_186594cuda3std6ranges3__45__cpo4swapE:
	.zero		1
.L_8:


//--------------------- .nv.constant0._ZN7cutlass13device_kernelINS_4gemm6kernel13GemmUniversalIN4cute5tupleIJiiiiEEENS1_10collective13CollectiveMmaINS1_34MainloopSm90TmaGmmaWarpSpecializedILi5ENS5_IJNS4_1CILi1EEESB_SB_EEENS1_35KernelTmaWarpSpecializedCooperativeEEENS5_IJNSA_ILi256EEENSA_ILi64EEESG_EEENS_10bfloat16_tENS5_IJlSB_lEEESI_SJ_NS4_8TiledMMAINS4_8MMA_AtomIJNS4_4SM904GMMA27MMA_64x64x16_F32BF16BF16_SSILNSN_5MajorE0ELSP_0ELNSN_7ScaleInE1ELSQ_1EEEEEENS4_6LayoutINS5_IJNSA_ILi2EEESB_SB_EEENS5_IJSB_NSA_ILi0EEESW_EEEEENS5_IJNS4_10UnderscoreESZ_SZ_EEEEENS4_13SM90_TMA_LOADENS4_14ComposedLayoutINS4_7SwizzleILi3ELi4ELi3EEENS4_18smem_ptr_flag_bitsILi16EEENST_INS5_IJNSA_ILi8EEESG_EEENS5_IJSG_SB_EEEEEEEvNS4_8identityES12_S1C_vS1D_EENS_8epilogue10collective6detail29Sm90TmaWarpSpecializedAdapterINS1G_15DefaultEpilogueISI_SJ_SJ_NS1F_6thread17LinearCombinationISI_Li1EffLNS1K_9ScaleType4KindE0ELNS_15FloatRoundStyleE2ESI_EENS1_15EpilogueDefaultEEEEEvvEEEEvNT_6ParamsE --------------------------
	.section	.nv.constant0._ZN7cutlass13device_kernelINS_4gemm6kernel13GemmUniversalIN4cute5tupleIJiiiiEEENS1_10collective13CollectiveMmaINS1_34MainloopSm90TmaGmmaWarpSpecializedILi5ENS5_IJNS4_1CILi1EEESB_SB_EEENS1_35KernelTmaWarpSpecializedCooperativeEEENS5_IJNSA_ILi256EEENSA_ILi64EEESG_EEENS_10bfloat16_tENS5_IJlSB_lEEESI_SJ_NS4_8TiledMMAINS4_8MMA_AtomIJNS4_4SM904GMMA27MMA_64x64x16_F32BF16BF16_SSILNSN_5MajorE0ELSP_0ELNSN_7ScaleInE1ELSQ_1EEEEEENS4_6LayoutINS5_IJNSA_ILi2EEESB_SB_EEENS5_IJSB_NSA_ILi0EEESW_EEEEENS5_IJNS4_10UnderscoreESZ_SZ_EEEEENS4_13SM90_TMA_LOADENS4_14ComposedLayoutINS4_7SwizzleILi3ELi4ELi3EEENS4_18smem_ptr_flag_bitsILi16EEENST_INS5_IJNSA_ILi8EEESG_EEENS5_IJSG_SB_EEEEEEEvNS4_8identityES12_S1C_vS1D_EENS_8epilogue10collective6detail29Sm90TmaWarpSpecializedAdapterINS1G_15DefaultEpilogueISI_SJ_SJ_NS1F_6thread17LinearCombinationISI_Li1EffLNS1K_9ScaleType4KindE0ELNS_15FloatRoundStyleE2ESI_EENS1_15EpilogueDefaultEEEEEvvEEEEvNT_6ParamsE,"a",@progbits
	.sectionflags	@""
	.align	4
.nv.constant0._ZN7cutlass13device_kernelINS_4gemm6kernel13GemmUniversalIN4cute5tupleIJiiiiEEENS1_10collective13CollectiveMmaINS1_34MainloopSm90TmaGmmaWarpSpecializedILi5ENS5_IJNS4_1CILi1EEESB_SB_EEENS1_35KernelTmaWarpSpecializedCooperativeEEENS5_IJNSA_ILi256EEENSA_ILi64EEESG_EEENS_10bfloat16_tENS5_IJlSB_lEEESI_SJ_NS4_8TiledMMAINS4_8MMA_AtomIJNS4_4SM904GMMA27MMA_64x64x16_F32BF16BF16_SSILNSN_5MajorE0ELSP_0ELNSN_7ScaleInE1ELSQ_1EEEEEENS4_6LayoutINS5_IJNSA_ILi2EEESB_SB_EEENS5_IJSB_NSA_ILi0EEESW_EEEEENS5_IJNS4_10UnderscoreESZ_SZ_EEEEENS4_13SM90_TMA_LOADENS4_14ComposedLayoutINS4_7SwizzleILi3ELi4ELi3EEENS4_18smem_ptr_flag_bitsILi16EEENST_INS5_IJNSA_ILi8EEESG_EEENS5_IJSG_SB_EEEEEEEvNS4_8identityES12_S1C_vS1D_EENS_8epilogue10collective6detail29Sm90TmaWarpSpecializedAdapterINS1G_15DefaultEpilogueISI_SJ_SJ_NS1F_6thread17LinearCombinationISI_Li1EffLNS1K_9ScaleType4KindE0ELNS_15FloatRoundStyleE2ESI_EENS1_15EpilogueDefaultEEEEEvvEEEEvNT_6ParamsE:
	.zero		1664


//--------------------- SYMBOLS --------------------------

	.type		.nv.reservedSmem.offset0,@object
	.size		.nv.reservedSmem.offset0,0x4
	.type		__assertfail,@function
